	.target	sm_90a

	.elftype	@"ET_EXEC"


//--------------------- .note.nv.tkinfo           --------------------------
	.section	.note.nv.tkinfo,"",@"SHT_NOTE"
	.sectionflags	@"SHF_NOTE_NV_TKINFO"
	.tkinfo
        /*0018*/ 	.word	0x00000002
        /*0030*/ 	.string	""
        /*0030*/ 	.string	"ptxas"
        /*0030*/ 	.string	"Cuda compilation tools, release 13.0, V13.0.88"
        /*0030*/ 	.string	"Build cuda_13.0.r13.0/compiler.36424714_0"
        /*0030*/ 	.string	"-arch sm_90a -m 64 "



//--------------------- .note.nv.cuinfo           --------------------------
	.section	.note.nv.cuinfo,"",@"SHT_NOTE"
	.sectionflags	@"SHF_NOTE_NV_CUINFO"
        /*0018*/ 	.short	0x0002
        /*001a*/ 	.short	0x005a
        /*001c*/ 	.short	0x0082
	.zero		2


//--------------------- .nv.info                  --------------------------
	.section	.nv.info,"",@"SHT_CUDA_INFO"
	.align	4


	//----- nvinfo : EIATTR_REGCOUNT
	.align		4
        /*0000*/ 	.byte	0x04, 0x2f
        /*0002*/ 	.short	(.L_15 - .L_14)
	.align		4
.L_14:
        /*0004*/ 	.word	index@(_ZN7cutlass13device_kernelINS_4gemm6kernel13GemmUniversalIN4cute5tupleIJiiiiEEENS1_10collective13CollectiveMmaINS1_34MainloopSm90TmaGmmaWarpSpecializedILi3ENS5_IJNS4_1CILi1EEESB_SB_EEENS1_32KernelTmaWarpSpecializedPingpongEEENS5_IJNSA_ILi64EEESF_NSA_ILi32EEEEEEaNS5_IJlSB_lEEEaSI_NS4_8TiledMMAINS4_8MMA_AtomIJNS4_4SM904GMMA26MMA_64x64x32_S32S8S8_SS_TNEEEENS4_6LayoutISC_NS5_IJNSA_ILi0EEESQ_SQ_EEEEENS5_IJNS4_10UnderscoreEST_ST_EEEEENS4_13SM90_TMA_LOADENS4_14ComposedLayoutINS4_7SwizzleILi1ELi4ELi3EEENS4_18smem_ptr_flag_bitsILi8EEENSP_INS5_IJNSA_ILi8EEESG_EEENS5_IJSG_SB_EEEEEEEvNS4_8identityESW_S16_vS17_EENS_8epilogue10collective6detail29Sm90TmaWarpSpecializedAdapterINS1A_15DefaultEpilogueIaSI_SI_NS19_6thread17LinearCombinationIaLi1EiiLNS1E_9ScaleType4KindE0ELNS_15FloatRoundStyleE2EaEENS1_15EpilogueDefaultEEEEEvvEEEEvNT_6ParamsE)
        /*0008*/ 	.word	0x000000a8


	//----- nvinfo : EIATTR_FRAME_SIZE
	.align		4
.L_15:
        /*000c*/ 	.byte	0x04, 0x11
        /*000e*/ 	.short	(.L_17 - .L_16)
	.align		4
.L_16:
        /*0010*/ 	.word	index@(_ZN7cutlass13device_kernelINS_4gemm6kernel13GemmUniversalIN4cute5tupleIJiiiiEEENS1_10collective13CollectiveMmaINS1_34MainloopSm90TmaGmmaWarpSpecializedILi3ENS5_IJNS4_1CILi1EEESB_SB_EEENS1_32KernelTmaWarpSpecializedPingpongEEENS5_IJNSA_ILi64EEESF_NSA_ILi32EEEEEEaNS5_IJlSB_lEEEaSI_NS4_8TiledMMAINS4_8MMA_AtomIJNS4_4SM904GMMA26MMA_64x64x32_S32S8S8_SS_TNEEEENS4_6LayoutISC_NS5_IJNSA_ILi0EEESQ_SQ_EEEEENS5_IJNS4_10UnderscoreEST_ST_EEEEENS4_13SM90_TMA_LOADENS4_14ComposedLayoutINS4_7SwizzleILi1ELi4ELi3EEENS4_18smem_ptr_flag_bitsILi8EEENSP_INS5_IJNSA_ILi8EEESG_EEENS5_IJSG_SB_EEEEEEEvNS4_8identityESW_S16_vS17_EENS_8epilogue10collective6detail29Sm90TmaWarpSpecializedAdapterINS1A_15DefaultEpilogueIaSI_SI_NS19_6thread17LinearCombinationIaLi1EiiLNS1E_9ScaleType4KindE0ELNS_15FloatRoundStyleE2EaEENS1_15EpilogueDefaultEEEEEvvEEEEvNT_6ParamsE)
        /*0014*/ 	.word	0x00000008


	//----- nvinfo : EIATTR_MIN_STACK_SIZE
	.align		4
.L_17:
        /*0018*/ 	.byte	0x04, 0x12
        /*001a*/ 	.short	(.L_19 - .L_18)
	.align		4
.L_18:
        /*001c*/ 	.word	index@(_ZN7cutlass13device_kernelINS_4gemm6kernel13GemmUniversalIN4cute5tupleIJiiiiEEENS1_10collective13CollectiveMmaINS1_34MainloopSm90TmaGmmaWarpSpecializedILi3ENS5_IJNS4_1CILi1EEESB_SB_EEENS1_32KernelTmaWarpSpecializedPingpongEEENS5_IJNSA_ILi64EEESF_NSA_ILi32EEEEEEaNS5_IJlSB_lEEEaSI_NS4_8TiledMMAINS4_8MMA_AtomIJNS4_4SM904GMMA26MMA_64x64x32_S32S8S8_SS_TNEEEENS4_6LayoutISC_NS5_IJNSA_ILi0EEESQ_SQ_EEEEENS5_IJNS4_10UnderscoreEST_ST_EEEEENS4_13SM90_TMA_LOADENS4_14ComposedLayoutINS4_7SwizzleILi1ELi4ELi3EEENS4_18smem_ptr_flag_bitsILi8EEENSP_INS5_IJNSA_ILi8EEESG_EEENS5_IJSG_SB_EEEEEEEvNS4_8identityESW_S16_vS17_EENS_8epilogue10collective6detail29Sm90TmaWarpSpecializedAdapterINS1A_15DefaultEpilogueIaSI_SI_NS19_6thread17LinearCombinationIaLi1EiiLNS1E_9ScaleType4KindE0ELNS_15FloatRoundStyleE2EaEENS1_15EpilogueDefaultEEEEEvvEEEEvNT_6ParamsE)
        /*0020*/ 	.word	0x00000008
.L_19:


//--------------------- .nv.compat                --------------------------
	.section	.nv.compat,"",@"SHT_CUDA_COMPAT_INFO"
	.align	4
        /*0000*/ 	.byte	0x02, 0x09, 0x01, 0x00, 0x02, 0x02, 0x04, 0x00, 0x02, 0x05, 0x05, 0x00, 0x03, 0x07, 0x01, 0x01
        /*0010*/ 	.byte	0x02, 0x03, 0x01, 0x00, 0x02, 0x06, 0x01, 0x00, 0x04, 0x0b, 0x08, 0x00, 0x00, 0x00, 0x00, 0x00
        /*0020*/ 	.byte	0x00, 0x00, 0x00, 0x00


//--------------------- .nv.info._ZN7cutlass13device_kernelINS_4gemm6kernel13GemmUniversalIN4cute5tupleIJiiiiEEENS1_10collective13CollectiveMmaINS1_34MainloopSm90TmaGmmaWarpSpecializedILi3ENS5_IJNS4_1CILi1EEESB_SB_EEENS1_32KernelTmaWarpSpecializedPingpongEEENS5_IJNSA_ILi64EEESF_NSA_ILi32EEEEEEaNS5_IJlSB_lEEEaSI_NS4_8TiledMMAINS4_8MMA_AtomIJNS4_4SM904GMMA26MMA_64x64x32_S32S8S8_SS_TNEEEENS4_6LayoutISC_NS5_IJNSA_ILi0EEESQ_SQ_EEEEENS5_IJNS4_10UnderscoreEST_ST_EEEEENS4_13SM90_TMA_LOADENS4_14ComposedLayoutINS4_7SwizzleILi1ELi4ELi3EEENS4_18smem_ptr_flag_bitsILi8EEENSP_INS5_IJNSA_ILi8EEESG_EEENS5_IJSG_SB_EEEEEEEvNS4_8identityESW_S16_vS17_EENS_8epilogue10collective6detail29Sm90TmaWarpSpecializedAdapterINS1A_15DefaultEpilogueIaSI_SI_NS19_6thread17LinearCombinationIaLi1EiiLNS1E_9ScaleType4KindE0ELNS_15FloatRoundStyleE2EaEENS1_15EpilogueDefaultEEEEEvvEEEEvNT_6ParamsE --------------------------
	.section	.nv.info._ZN7cutlass13device_kernelINS_4gemm6kernel13GemmUniversalIN4cute5tupleIJiiiiEEENS1_10collective13CollectiveMmaINS1_34MainloopSm90TmaGmmaWarpSpecializedILi3ENS5_IJNS4_1CILi1EEESB_SB_EEENS1_32KernelTmaWarpSpecializedPingpongEEENS5_IJNSA_ILi64EEESF_NSA_ILi32EEEEEEaNS5_IJlSB_lEEEaSI_NS4_8TiledMMAINS4_8MMA_AtomIJNS4_4SM904GMMA26MMA_64x64x32_S32S8S8_SS_TNEEEENS4_6LayoutISC_NS5_IJNSA_ILi0EEESQ_SQ_EEEEENS5_IJNS4_10UnderscoreEST_ST_EEEEENS4_13SM90_TMA_LOADENS4_14ComposedLayoutINS4_7SwizzleILi1ELi4ELi3EEENS4_18smem_ptr_flag_bitsILi8EEENSP_INS5_IJNSA_ILi8EEESG_EEENS5_IJSG_SB_EEEEEEEvNS4_8identityESW_S16_vS17_EENS_8epilogue10collective6detail29Sm90TmaWarpSpecializedAdapterINS1A_15DefaultEpilogueIaSI_SI_NS19_6thread17LinearCombinationIaLi1EiiLNS1E_9ScaleType4KindE0ELNS_15FloatRoundStyleE2EaEENS1_15EpilogueDefaultEEEEEvvEEEEvNT_6ParamsE,"",@"SHT_CUDA_INFO"
	.sectionflags	@""
	.align	4


	//----- nvinfo : EIATTR_CUDA_API_VERSION
	.align		4
        /*0000*/ 	.byte	0x04, 0x37
        /*0002*/ 	.short	(.L_21 - .L_20)
.L_20:
        /*0004*/ 	.word	0x00000082


	//----- nvinfo : EIATTR_KPARAM_INFO
	.align		4
.L_21:
        /*0008*/ 	.byte	0x04, 0x17
        /*000a*/ 	.short	(.L_23 - .L_22)
.L_22:
        /*000c*/ 	.word	0x00000000
        /*0010*/ 	.short	0x0000
        /*0012*/ 	.short	0x0070
        /*0014*/ 	.byte	0x00, 0xf0, 0x01, 0x10


	//----- nvinfo : EIATTR_SPARSE_MMA_MASK
	.align		4
.L_23:
        /*0018*/ 	.byte	0x03, 0x50
        /*001a*/ 	.short	0x0000


	//----- nvinfo : EIATTR_MAXREG_COUNT
	.align		4
        /*001c*/ 	.byte	0x03, 0x1b
        /*001e*/ 	.short	0x00a8


	//----- nvinfo : EIATTR_NUM_BARRIERS
	.align		4
        /*0020*/ 	.byte	0x02, 0x4c
        /*0022*/ 	.byte	0x01
	.zero		1


	//----- nvinfo : EIATTR_EXTERNS
	.align		4
        /*0024*/ 	.byte	0x04, 0x0f
        /*0026*/ 	.short	(.L_25 - .L_24)


	//   ....[0]....
	.align		4
.L_24:
        /*0028*/ 	.word	index@(__assertfail)


	//----- nvinfo : EIATTR_ANNOTATIONS
	.align		4
.L_25:
        /*002c*/ 	.byte	0x04, 0x55
        /*002e*/ 	.short	(.L_27 - .L_26)


	//   ....[0]....
.L_26:
        /*0030*/ 	.word	0x00000001
        /*0034*/ 	.byte	0xb0, 0x0a, 0x00, 0x00, 0x01, 0x00, 0x00, 0x00, 0xd0, 0x11, 0x00, 0x00, 0x01, 0x00, 0x00, 0x00
        /*0044*/ 	.byte	0x30, 0x3a, 0x00, 0x00, 0x01, 0x00, 0x00, 0x00, 0xb0, 0x45, 0x00, 0x00


	//----- nvinfo : EIATTR_MERCURY_ISA_VERSION
	.align		4
.L_27:
        /*0050*/ 	.byte	0x03, 0x5f
        /*0052*/ 	.short	0x0101


	//----- nvinfo : EIATTR_INT_WARP_WIDE_INSTR_OFFSETS
	.align		4
        /*0054*/ 	.byte	0x04, 0x31
        /*0056*/ 	.short	(.L_29 - .L_28)


	//   ....[0]....
.L_28:
        /*0058*/ 	.word	0x00000410


	//   ....[1]....
        /*005c*/ 	.word	0x00000430


	//   ....[2]....
        /*0060*/ 	.word	0x000004b0


	//   ....[3]....
        /*0064*/ 	.word	0x000004c0


	//   ....[4]....
        /*0068*/ 	.word	0x000004d0


	//   ....[5]....
        /*006c*/ 	.word	0x000004f0


	//   ....[6]....
        /*0070*/ 	.word	0x00000540


	//   ....[7]....
        /*0074*/ 	.word	0x00000560


	//----- nvinfo : EIATTR_COOP_GROUP_MASK_REGIDS
	.align		4
.L_29:
        /*0078*/ 	.byte	0x04, 0x29
        /*007a*/ 	.short	(.L_31 - .L_30)


	//   ....[0]....
.L_30:
        /*007c*/ 	.word	0xffffffff


	//   ....[1]....
        /*0080*/ 	.word	0xffffffff


	//   ....[2]....
        /*0084*/ 	.word	0xffffffff


	//   ....[3]....
        /*0088*/ 	.word	0xffffffff


	//   ....[4]....
        /*008c*/ 	.word	0xffffffff


	//   ....[5]....
        /*0090*/ 	.word	0xffffffff


	//----- nvinfo : EIATTR_COOP_GROUP_INSTR_OFFSETS
	.align		4
.L_31:
        /*0094*/ 	.byte	0x04, 0x28
        /*0096*/ 	.short	(.L_33 - .L_32)


	//   ....[0]....
.L_32:
        /*0098*/ 	.word	0x00000070


	//   ....[1]....
        /*009c*/ 	.word	0x00000080


	//   ....[2]....
        /*00a0*/ 	.word	0x00000140


	//   ....[3]....
        /*00a4*/ 	.word	0x000002b0


	//   ....[4]....
        /*00a8*/ 	.word	0x000002f0


	//   ....[5]....
        /*00ac*/ 	.word	0x00000330


	//----- nvinfo : EIATTR_REG_RECONFIG
	.align		4
.L_33:
        /*00b0*/ 	.byte	0x01, 0x54
	.zero		2


	//----- nvinfo : EIATTR_SYSCALL_OFFSETS
	.align		4
        /*00b4*/ 	.byte	0x04, 0x46
        /*00b6*/ 	.short	(.L_35 - .L_34)


	//   ....[0]....
.L_34:
        /*00b8*/ 	.word	0x00001670


	//----- nvinfo : EIATTR_MBARRIER_INSTR_OFFSETS
	.align		4
.L_35:
        /*00bc*/ 	.byte	0x04, 0x39
        /*00be*/ 	.short	(.L_37 - .L_36)


	//   ....[0]....
.L_36:
        /*00c0*/ 	.word	0x00000240
        /*00c4*/ 	.word	0x000000ff
        /*00c8*/ 	.word	0x00000000
        /*00cc*/ 	.short	0x0100
        /*00ce*/ 	.byte	0x08
	.zero		1


	//   ....[1]....
        /*00d0*/ 	.word	0x00000250
        /*00d4*/ 	.word	0x000000ff
        /*00d8*/ 	.word	0x00000018
        /*00dc*/ 	.short	0x0100
        /*00de*/ 	.byte	0x08
	.zero		1


	//   ....[2]....
        /*00e0*/ 	.word	0x00000260
        /*00e4*/ 	.word	0x000000ff
        /*00e8*/ 	.word	0x00000008
        /*00ec*/ 	.short	0x0100
        /*00ee*/ 	.byte	0x08
	.zero		1


	//   ....[3]....
        /*00f0*/ 	.word	0x00000270
        /*00f4*/ 	.word	0x000000ff
        /*00f8*/ 	.word	0x00000020
        /*00fc*/ 	.short	0x0100
        /*00fe*/ 	.byte	0x08
	.zero		1


	//   ....[4]....
        /*0100*/ 	.word	0x00000280
        /*0104*/ 	.word	0x000000ff
        /*0108*/ 	.word	0x00000010
        /*010c*/ 	.short	0x0100
        /*010e*/ 	.byte	0x08
	.zero		1


	//   ....[5]....
        /*0110*/ 	.word	0x00000290
        /*0114*/ 	.word	0x000000ff
        /*0118*/ 	.word	0x00000028
        /*011c*/ 	.short	0x0100
        /*011e*/ 	.byte	0x08
	.zero		1


	//   ....[6]....
        /*0120*/ 	.word	0x000005a0
        /*0124*/ 	.word	0x000000ff
        /*0128*/ 	.word	0x00000060
        /*012c*/ 	.short	0x0100
        /*012e*/ 	.byte	0x08
	.zero		1


	//   ....[7]....
        /*0130*/ 	.word	0x00000610
        /*0134*/ 	.word	0x000000ff
        /*0138*/ 	.word	0x00000068
        /*013c*/ 	.short	0x0100
        /*013e*/ 	.byte	0x08
	.zero		1


	//   ....[8]....
        /*0140*/ 	.word	0x00000630
        /*0144*/ 	.word	0x000000ff
        /*0148*/ 	.word	0x00000040
        /*014c*/ 	.short	0x0100
        /*014e*/ 	.byte	0x09
	.zero		1


	//   ....[9]....
        /*0150*/ 	.word	0x00000640
        /*0154*/ 	.word	0x000000ff
        /*0158*/ 	.word	0x00000048
        /*015c*/ 	.short	0x0100
        /*015e*/ 	.byte	0x09
	.zero		1


	//   ....[10]....
        /*0160*/ 	.word	0x00000650
        /*0164*/ 	.word	0x000000ff
        /*0168*/ 	.word	0x00000050
        /*016c*/ 	.short	0x0100
        /*016e*/ 	.byte	0x09
	.zero		1


	//   ....[11]....
        /*0170*/ 	.word	0x00000660
        /*0174*/ 	.word	0x000000ff
        /*0178*/ 	.word	0x00000058
        /*017c*/ 	.short	0x0100
        /*017e*/ 	.byte	0x09
	.zero		1


	//   ....[12]....
        /*0180*/ 	.word	0x00001530
        /*0184*/ 	.word	0x000000ff
        /*0188*/ 	.word	0xfffffff8
        /*018c*/ 	.short	0x010a
        /*018e*/ 	.byte	0x2b
	.zero		1


	//   ....[13]....
        /*0190*/ 	.word	0x00001700
        /*0194*/ 	.word	0x00000003
        /*0198*/ 	.word	0x00000000
        /*019c*/ 	.short	0x010a
        /*019e*/ 	.byte	0x3f
	.zero		1


	//   ....[14]....
        /*01a0*/ 	.word	0x00001740
        /*01a4*/ 	.word	0x00000003
        /*01a8*/ 	.word	0x00000000
        /*01ac*/ 	.short	0x010a
        /*01ae*/ 	.byte	0x3f
	.zero		1


	//   ....[15]....
        /*01b0*/ 	.word	0x000018d0
        /*01b4*/ 	.word	0x000000ff
        /*01b8*/ 	.word	0x00000000
        /*01bc*/ 	.short	0x010a
        /*01be*/ 	.byte	0x04
	.zero		1


	//   ....[16]....
        /*01c0*/ 	.word	0x00001910
        /*01c4*/ 	.word	0x000000ff
        /*01c8*/ 	.word	0x00000000
        /*01cc*/ 	.short	0x010a
        /*01ce*/ 	.byte	0x04
	.zero		1


	//   ....[17]....
        /*01d0*/ 	.word	0x00001a00
        /*01d4*/ 	.word	0x000000ff
        /*01d8*/ 	.word	0x00000000
        /*01dc*/ 	.short	0x0101
        /*01de*/ 	.byte	0x04
	.zero		1


	//   ....[18]....
        /*01e0*/ 	.word	0x00001b00
        /*01e4*/ 	.word	0x00000003
        /*01e8*/ 	.word	0x00000000
        /*01ec*/ 	.short	0x0101
        /*01ee*/ 	.byte	0x2f
	.zero		1


	//   ....[19]....
        /*01f0*/ 	.word	0x00001bd0
        /*01f4*/ 	.word	0x000000ff
        /*01f8*/ 	.word	0x00000000
        /*01fc*/ 	.short	0x0101
        /*01fe*/ 	.byte	0x06
	.zero		1


	//   ....[20]....
        /*0200*/ 	.word	0x00001c40
        /*0204*/ 	.word	0x000000ff
        /*0208*/ 	.word	0x00000008
        /*020c*/ 	.short	0x010a
        /*020e*/ 	.byte	0x2b
	.zero		1


	//   ....[21]....
        /*0210*/ 	.word	0x00003a70
        /*0214*/ 	.word	0x00000000
        /*0218*/ 	.word	0x00000000
        /*021c*/ 	.short	0x0101
        /*021e*/ 	.byte	0x2f
	.zero		1


	//   ....[22]....
        /*0220*/ 	.word	0x00004340
        /*0224*/ 	.word	0x0000000b
        /*0228*/ 	.word	0x00000018
        /*022c*/ 	.short	0x010a
        /*022e*/ 	.byte	0x3f
	.zero		1


	//   ....[23]....
        /*0230*/ 	.word	0x000046e0
        /*0234*/ 	.word	0x00000006
        /*0238*/ 	.word	0x00000068
        /*023c*/ 	.short	0x0101
        /*023e*/ 	.byte	0x3f
	.zero		1


	//   ....[24]....
        /*0240*/ 	.word	0x00004e00
        /*0244*/ 	.word	0x00000007
        /*0248*/ 	.word	0x00000000
        /*024c*/ 	.short	0x010a
        /*024e*/ 	.byte	0x3f
	.zero		1


	//   ....[25]....
        /*0250*/ 	.word	0x00004e80
        /*0254*/ 	.word	0x00000004
        /*0258*/ 	.word	0x00000000
        /*025c*/ 	.short	0x010a
        /*025e*/ 	.byte	0x3f
	.zero		1


	//   ....[26]....
        /*0260*/ 	.word	0x00004f10
        /*0264*/ 	.word	0x00000005
        /*0268*/ 	.word	0x00000000
        /*026c*/ 	.short	0x010a
        /*026e*/ 	.byte	0x3f
	.zero		1


	//   ....[27]....
        /*0270*/ 	.word	0x00004f80
        /*0274*/ 	.word	0x00000003
        /*0278*/ 	.word	0xfffffff8
        /*027c*/ 	.short	0x010a
        /*027e*/ 	.byte	0x3f
	.zero		1


	//   ....[28]....
        /*0280*/ 	.word	0x00004fd0
        /*0284*/ 	.word	0x00000003
        /*0288*/ 	.word	0x00000000
        /*028c*/ 	.short	0x010a
        /*028e*/ 	.byte	0x3f
	.zero		1


	//   ....[29]....
        /*0290*/ 	.word	0x00005030
        /*0294*/ 	.word	0x00000004
        /*0298*/ 	.word	0x00000000
        /*029c*/ 	.short	0x010a
        /*029e*/ 	.byte	0x3f
	.zero		1


	//   ....[30]....
        /*02a0*/ 	.word	0x00005090
        /*02a4*/ 	.word	0x00000003
        /*02a8*/ 	.word	0x00000008
        /*02ac*/ 	.short	0x010a
        /*02ae*/ 	.byte	0x3f
	.zero		1


	//   ....[31]....
        /*02b0*/ 	.word	0x00005160
        /*02b4*/ 	.word	0x0000000b
        /*02b8*/ 	.word	0x00000018
        /*02bc*/ 	.short	0x010a
        /*02be*/ 	.byte	0x3f
	.zero		1


	//   ....[32]....
        /*02c0*/ 	.word	0x00005230
        /*02c4*/ 	.word	0x00000007
        /*02c8*/ 	.word	0x00000000
        /*02cc*/ 	.short	0x010a
        /*02ce*/ 	.byte	0x3f
	.zero		1


	//   ....[33]....
        /*02d0*/ 	.word	0x00005280
        /*02d4*/ 	.word	0x00000004
        /*02d8*/ 	.word	0x00000000
        /*02dc*/ 	.short	0x010a
        /*02de*/ 	.byte	0x3f
	.zero		1


	//----- nvinfo : EIATTR_NUM_MBARRIERS
	.align		4
.L_37:
        /*02e0*/ 	.byte	0x03, 0x38
        /*02e2*/ 	.short	0x000c


	//----- nvinfo : EIATTR_EXIT_INSTR_OFFSETS
	.align		4
        /*02e4*/ 	.byte	0x04, 0x1c
        /*02e6*/ 	.short	(.L_39 - .L_38)


	//   ....[0]....
.L_38:
        /*02e8*/ 	.word	0x00001160


	//   ....[1]....
        /*02ec*/ 	.word	0x000011c0


	//   ....[2]....
        /*02f0*/ 	.word	0x00004070


	//   ....[3]....
        /*02f4*/ 	.word	0x000040a0


	//   ....[4]....
        /*02f8*/ 	.word	0x00004f60


	//----- nvinfo : EIATTR_MAX_THREADS
	.align		4
.L_39:
        /*02fc*/ 	.byte	0x04, 0x05
        /*02fe*/ 	.short	(.L_41 - .L_40)
.L_40:
        /*0300*/ 	.word	0x00000180
        /*0304*/ 	.word	0x00000001
        /*0308*/ 	.word	0x00000001


	//----- nvinfo : EIATTR_CRS_STACK_SIZE
	.align		4
.L_41:
        /*030c*/ 	.byte	0x04, 0x1e
        /*030e*/ 	.short	(.L_43 - .L_42)
.L_42:
        /*0310*/ 	.word	0x00000000


	//----- nvinfo : EIATTR_CBANK_PARAM_SIZE
	.align		4
.L_43:
        /*0314*/ 	.byte	0x03, 0x19
        /*0316*/ 	.short	0x0470


	//----- nvinfo : EIATTR_PARAM_CBANK
	.align		4
        /*0318*/ 	.byte	0x04, 0x0a
        /*031a*/ 	.short	(.L_45 - .L_44)
	.align		4
.L_44:
        /*031c*/ 	.word	index@(.nv.constant0._ZN7cutlass13device_kernelINS_4gemm6kernel13GemmUniversalIN4cute5tupleIJiiiiEEENS1_10collective13CollectiveMmaINS1_34MainloopSm90TmaGmmaWarpSpecializedILi3ENS5_IJNS4_1CILi1EEESB_SB_EEENS1_32KernelTmaWarpSpecializedPingpongEEENS5_IJNSA_ILi64EEESF_NSA_ILi32EEEEEEaNS5_IJlSB_lEEEaSI_NS4_8TiledMMAINS4_8MMA_AtomIJNS4_4SM904GMMA26MMA_64x64x32_S32S8S8_SS_TNEEEENS4_6LayoutISC_NS5_IJNSA_ILi0EEESQ_SQ_EEEEENS5_IJNS4_10UnderscoreEST_ST_EEEEENS4_13SM90_TMA_LOADENS4_14ComposedLayoutINS4_7SwizzleILi1ELi4ELi3EEENS4_18smem_ptr_flag_bitsILi8EEENSP_INS5_IJNSA_ILi8EEESG_EEENS5_IJSG_SB_EEEEEEEvNS4_8identityESW_S16_vS17_EENS_8epilogue10collective6detail29Sm90TmaWarpSpecializedAdapterINS1A_15DefaultEpilogueIaSI_SI_NS19_6thread17LinearCombinationIaLi1EiiLNS1E_9ScaleType4KindE0ELNS_15FloatRoundStyleE2EaEENS1_15EpilogueDefaultEEEEEvvEEEEvNT_6ParamsE)
        /*0320*/ 	.short	0x0210
        /*0322*/ 	.short	0x0470


	//----- nvinfo : EIATTR_SW_WAR
	.align		4
.L_45:
        /*0324*/ 	.byte	0x04, 0x36
        /*0326*/ 	.short	(.L_47 - .L_46)
.L_46:
        /*0328*/ 	.word	0x00000008
.L_47:


//--------------------- .nv.callgraph             --------------------------
	.section	.nv.callgraph,"",@"SHT_CUDA_CALLGRAPH"
	.align	4
	.sectionentsize	8
	.align		4
        /*0000*/ 	.word	0x00000000
	.align		4
        /*0004*/ 	.word	0xffffffff
	.align		4
        /*0008*/ 	.word	index@(_ZN7cutlass13device_kernelINS_4gemm6kernel13GemmUniversalIN4cute5tupleIJiiiiEEENS1_10collective13CollectiveMmaINS1_34MainloopSm90TmaGmmaWarpSpecializedILi3ENS5_IJNS4_1CILi1EEESB_SB_EEENS1_32KernelTmaWarpSpecializedPingpongEEENS5_IJNSA_ILi64EEESF_NSA_ILi32EEEEEEaNS5_IJlSB_lEEEaSI_NS4_8TiledMMAINS4_8MMA_AtomIJNS4_4SM904GMMA26MMA_64x64x32_S32S8S8_SS_TNEEEENS4_6LayoutISC_NS5_IJNSA_ILi0EEESQ_SQ_EEEEENS5_IJNS4_10UnderscoreEST_ST_EEEEENS4_13SM90_TMA_LOADENS4_14ComposedLayoutINS4_7SwizzleILi1ELi4ELi3EEENS4_18smem_ptr_flag_bitsILi8EEENSP_INS5_IJNSA_ILi8EEESG_EEENS5_IJSG_SB_EEEEEEEvNS4_8identityESW_S16_vS17_EENS_8epilogue10collective6detail29Sm90TmaWarpSpecializedAdapterINS1A_15DefaultEpilogueIaSI_SI_NS19_6thread17LinearCombinationIaLi1EiiLNS1E_9ScaleType4KindE0ELNS_15FloatRoundStyleE2EaEENS1_15EpilogueDefaultEEEEEvvEEEEvNT_6ParamsE)
	.align		4
        /*000c*/ 	.word	index@(__assertfail)
	.align		4
        /*0010*/ 	.word	0x00000000
	.align		4
        /*0014*/ 	.word	0xfffffffe
	.align		4
        /*0018*/ 	.word	0x00000000
	.align		4
        /*001c*/ 	.word	0xfffffffd
	.align		4
        /*0020*/ 	.word	0x00000000
	.align		4
        /*0024*/ 	.word	0xfffffffc


//--------------------- .nv.constant4             --------------------------
	.section	.nv.constant4,"a",@progbits
	.align	8
	.align		8
.nv.constant4:
        /*0000*/ 	.dword	__assertfail
	.align		8
        /*0008*/ 	.dword	__unnamed_1
	.align		8
        /*0010*/ 	.dword	_ZN40_INTERNAL_7dfcf5cd_4_k_cu_56b22e1b_305124cuda3std3__45__cpo5beginE
	.align		8
        /*0018*/ 	.dword	_ZN40_INTERNAL_7dfcf5cd_4_k_cu_56b22e1b_305124cuda3std3__45__cpo3endE
	.align		8
        /*0020*/ 	.dword	_ZN40_INTERNAL_7dfcf5cd_4_k_cu_56b22e1b_305124cuda3std3__45__cpo6cbeginE
	.align		8
        /*0028*/ 	.dword	_ZN40_INTERNAL_7dfcf5cd_4_k_cu_56b22e1b_305124cuda3std3__45__cpo4cendE
	.align		8
        /*0030*/ 	.dword	_ZN40_INTERNAL_7dfcf5cd_4_k_cu_56b22e1b_305124cuda3std3__442_GLOBAL__N__7dfcf5cd_4_k_cu_56b22e1b_305126ignoreE
	.align		8
        /*0038*/ 	.dword	_ZN40_INTERNAL_7dfcf5cd_4_k_cu_56b22e1b_305124cuda3std3__419piecewise_constructE
	.align		8
        /*0040*/ 	.dword	_ZN40_INTERNAL_7dfcf5cd_4_k_cu_56b22e1b_305124cuda3std3__48in_placeE
	.align		8
        /*0048*/ 	.dword	_ZN40_INTERNAL_7dfcf5cd_4_k_cu_56b22e1b_305124cuda3std6ranges3__45__cpo4swapE
	.align		8
        /*0050*/ 	.dword	_ZN40_INTERNAL_7dfcf5cd_4_k_cu_56b22e1b_305124cuda3std6ranges3__45__cpo9iter_moveE
	.align		8
        /*0058*/ 	.dword	_ZN40_INTERNAL_7dfcf5cd_4_k_cu_56b22e1b_305124cute7productE
	.align		8
        /*0060*/ 	.dword	_ZN40_INTERNAL_7dfcf5cd_4_k_cu_56b22e1b_305124cute1_E
	.align		8
        /*0068*/ 	.dword	$str$22
	.align		8
        /*0070*/ 	.dword	$str$23


//--------------------- .text._ZN7cutlass13device_kernelINS_4gemm6kernel13GemmUniversalIN4cute5tupleIJiiiiEEENS1_10collective13CollectiveMmaINS1_34MainloopSm90TmaGmmaWarpSpecializedILi3ENS5_IJNS4_1CILi1EEESB_SB_EEENS1_32KernelTmaWarpSpecializedPingpongEEENS5_IJNSA_ILi64EEESF_NSA_ILi32EEEEEEaNS5_IJlSB_lEEEaSI_NS4_8TiledMMAINS4_8MMA_AtomIJNS4_4SM904GMMA26MMA_64x64x32_S32S8S8_SS_TNEEEENS4_6LayoutISC_NS5_IJNSA_ILi0EEESQ_SQ_EEEEENS5_IJNS4_10UnderscoreEST_ST_EEEEENS4_13SM90_TMA_LOADENS4_14ComposedLayoutINS4_7SwizzleILi1ELi4ELi3EEENS4_18smem_ptr_flag_bitsILi8EEENSP_INS5_IJNSA_ILi8EEESG_EEENS5_IJSG_SB_EEEEEEEvNS4_8identityESW_S16_vS17_EENS_8epilogue10collective6detail29Sm90TmaWarpSpecializedAdapterINS1A_15DefaultEpilogueIaSI_SI_NS19_6thread17LinearCombinationIaLi1EiiLNS1E_9ScaleType4KindE0ELNS_15FloatRoundStyleE2EaEENS1_15EpilogueDefaultEEEEEvvEEEEvNT_6ParamsE --------------------------
	.section	.text._ZN7cutlass13device_kernelINS_4gemm6kernel13GemmUniversalIN4cute5tupleIJiiiiEEENS1_10collective13CollectiveMmaINS1_34MainloopSm90TmaGmmaWarpSpecializedILi3ENS5_IJNS4_1CILi1EEESB_SB_EEENS1_32KernelTmaWarpSpecializedPingpongEEENS5_IJNSA_ILi64EEESF_NSA_ILi32EEEEEEaNS5_IJlSB_lEEEaSI_NS4_8TiledMMAINS4_8MMA_AtomIJNS4_4SM904GMMA26MMA_64x64x32_S32S8S8_SS_TNEEEENS4_6LayoutISC_NS5_IJNSA_ILi0EEESQ_SQ_EEEEENS5_IJNS4_10UnderscoreEST_ST_EEEEENS4_13SM90_TMA_LOADENS4_14ComposedLayoutINS4_7SwizzleILi1ELi4ELi3EEENS4_18smem_ptr_flag_bitsILi8EEENSP_INS5_IJNSA_ILi8EEESG_EEENS5_IJSG_SB_EEEEEEEvNS4_8identityESW_S16_vS17_EENS_8epilogue10collective6detail29Sm90TmaWarpSpecializedAdapterINS1A_15DefaultEpilogueIaSI_SI_NS19_6thread17LinearCombinationIaLi1EiiLNS1E_9ScaleType4KindE0ELNS_15FloatRoundStyleE2EaEENS1_15EpilogueDefaultEEEEEvvEEEEvNT_6ParamsE,"ax",@progbits
	.align	128
.text._ZN7cutlass13device_kernelINS_4gemm6kernel13GemmUniversalIN4cute5tupleIJiiiiEEENS1_10collective13CollectiveMmaINS1_34MainloopSm90TmaGmmaWarpSpecializedILi3ENS5_IJNS4_1CILi1EEESB_SB_EEENS1_32KernelTmaWarpSpecializedPingpongEEENS5_IJNSA_ILi64EEESF_NSA_ILi32EEEEEEaNS5_IJlSB_lEEEaSI_NS4_8TiledMMAINS4_8MMA_AtomIJNS4_4SM904GMMA26MMA_64x64x32_S32S8S8_SS_TNEEEENS4_6LayoutISC_NS5_IJNSA_ILi0EEESQ_SQ_EEEEENS5_IJNS4_10UnderscoreEST_ST_EEEEENS4_13SM90_TMA_LOADENS4_14ComposedLayoutINS4_7SwizzleILi1ELi4ELi3EEENS4_18smem_ptr_flag_bitsILi8EEENSP_INS5_IJNSA_ILi8EEESG_EEENS5_IJSG_SB_EEEEEEEvNS4_8identityESW_S16_vS17_EENS_8epilogue10collective6detail29Sm90TmaWarpSpecializedAdapterINS1A_15DefaultEpilogueIaSI_SI_NS19_6thread17LinearCombinationIaLi1EiiLNS1E_9ScaleType4KindE0ELNS_15FloatRoundStyleE2EaEENS1_15EpilogueDefaultEEEEEvvEEEEvNT_6ParamsE:
        .type           _ZN7cutlass13device_kernelINS_4gemm6kernel13GemmUniversalIN4cute5tupleIJiiiiEEENS1_10collective13CollectiveMmaINS1_34MainloopSm90TmaGmmaWarpSpecializedILi3ENS5_IJNS4_1CILi1EEESB_SB_EEENS1_32KernelTmaWarpSpecializedPingpongEEENS5_IJNSA_ILi64EEESF_NSA_ILi32EEEEEEaNS5_IJlSB_lEEEaSI_NS4_8TiledMMAINS4_8MMA_AtomIJNS4_4SM904GMMA26MMA_64x64x32_S32S8S8_SS_TNEEEENS4_6LayoutISC_NS5_IJNSA_ILi0EEESQ_SQ_EEEEENS5_IJNS4_10UnderscoreEST_ST_EEEEENS4_13SM90_TMA_LOADENS4_14ComposedLayoutINS4_7SwizzleILi1ELi4ELi3EEENS4_18smem_ptr_flag_bitsILi8EEENSP_INS5_IJNSA_ILi8EEESG_EEENS5_IJSG_SB_EEEEEEEvNS4_8identityESW_S16_vS17_EENS_8epilogue10collective6detail29Sm90TmaWarpSpecializedAdapterINS1A_15DefaultEpilogueIaSI_SI_NS19_6thread17LinearCombinationIaLi1EiiLNS1E_9ScaleType4KindE0ELNS_15FloatRoundStyleE2EaEENS1_15EpilogueDefaultEEEEEvvEEEEvNT_6ParamsE,@function
        .size           _ZN7cutlass13device_kernelINS_4gemm6kernel13GemmUniversalIN4cute5tupleIJiiiiEEENS1_10collective13CollectiveMmaINS1_34MainloopSm90TmaGmmaWarpSpecializedILi3ENS5_IJNS4_1CILi1EEESB_SB_EEENS1_32KernelTmaWarpSpecializedPingpongEEENS5_IJNSA_ILi64EEESF_NSA_ILi32EEEEEEaNS5_IJlSB_lEEEaSI_NS4_8TiledMMAINS4_8MMA_AtomIJNS4_4SM904GMMA26MMA_64x64x32_S32S8S8_SS_TNEEEENS4_6LayoutISC_NS5_IJNSA_ILi0EEESQ_SQ_EEEEENS5_IJNS4_10UnderscoreEST_ST_EEEEENS4_13SM90_TMA_LOADENS4_14ComposedLayoutINS4_7SwizzleILi1ELi4ELi3EEENS4_18smem_ptr_flag_bitsILi8EEENSP_INS5_IJNSA_ILi8EEESG_EEENS5_IJSG_SB_EEEEEEEvNS4_8identityESW_S16_vS17_EENS_8epilogue10collective6detail29Sm90TmaWarpSpecializedAdapterINS1A_15DefaultEpilogueIaSI_SI_NS19_6thread17LinearCombinationIaLi1EiiLNS1E_9ScaleType4KindE0ELNS_15FloatRoundStyleE2EaEENS1_15EpilogueDefaultEEEEEvvEEEEvNT_6ParamsE,(.L_x_135 - _ZN7cutlass13device_kernelINS_4gemm6kernel13GemmUniversalIN4cute5tupleIJiiiiEEENS1_10collective13CollectiveMmaINS1_34MainloopSm90TmaGmmaWarpSpecializedILi3ENS5_IJNS4_1CILi1EEESB_SB_EEENS1_32KernelTmaWarpSpecializedPingpongEEENS5_IJNSA_ILi64EEESF_NSA_ILi32EEEEEEaNS5_IJlSB_lEEEaSI_NS4_8TiledMMAINS4_8MMA_AtomIJNS4_4SM904GMMA26MMA_64x64x32_S32S8S8_SS_TNEEEENS4_6LayoutISC_NS5_IJNSA_ILi0EEESQ_SQ_EEEEENS5_IJNS4_10UnderscoreEST_ST_EEEEENS4_13SM90_TMA_LOADENS4_14ComposedLayoutINS4_7SwizzleILi1ELi4ELi3EEENS4_18smem_ptr_flag_bitsILi8EEENSP_INS5_IJNSA_ILi8EEESG_EEENS5_IJSG_SB_EEEEEEEvNS4_8identityESW_S16_vS17_EENS_8epilogue10collective6detail29Sm90TmaWarpSpecializedAdapterINS1A_15DefaultEpilogueIaSI_SI_NS19_6thread17LinearCombinationIaLi1EiiLNS1E_9ScaleType4KindE0ELNS_15FloatRoundStyleE2EaEENS1_15EpilogueDefaultEEEEEvvEEEEvNT_6ParamsE)
        .other          _ZN7cutlass13device_kernelINS_4gemm6kernel13GemmUniversalIN4cute5tupleIJiiiiEEENS1_10collective13CollectiveMmaINS1_34MainloopSm90TmaGmmaWarpSpecializedILi3ENS5_IJNS4_1CILi1EEESB_SB_EEENS1_32KernelTmaWarpSpecializedPingpongEEENS5_IJNSA_ILi64EEESF_NSA_ILi32EEEEEEaNS5_IJlSB_lEEEaSI_NS4_8TiledMMAINS4_8MMA_AtomIJNS4_4SM904GMMA26MMA_64x64x32_S32S8S8_SS_TNEEEENS4_6LayoutISC_NS5_IJNSA_ILi0EEESQ_SQ_EEEEENS5_IJNS4_10UnderscoreEST_ST_EEEEENS4_13SM90_TMA_LOADENS4_14ComposedLayoutINS4_7SwizzleILi1ELi4ELi3EEENS4_18smem_ptr_flag_bitsILi8EEENSP_INS5_IJNSA_ILi8EEESG_EEENS5_IJSG_SB_EEEEEEEvNS4_8identityESW_S16_vS17_EENS_8epilogue10collective6detail29Sm90TmaWarpSpecializedAdapterINS1A_15DefaultEpilogueIaSI_SI_NS19_6thread17LinearCombinationIaLi1EiiLNS1E_9ScaleType4KindE0ELNS_15FloatRoundStyleE2EaEENS1_15EpilogueDefaultEEEEEvvEEEEvNT_6ParamsE,@"STO_CUDA_ENTRY STV_DEFAULT"
_ZN7cutlass13device_kernelINS_4gemm6kernel13GemmUniversalIN4cute5tupleIJiiiiEEENS1_10collective13CollectiveMmaINS1_34MainloopSm90TmaGmmaWarpSpecializedILi3ENS5_IJNS4_1CILi1EEESB_SB_EEENS1_32KernelTmaWarpSpecializedPingpongEEENS5_IJNSA_ILi64EEESF_NSA_ILi32EEEEEEaNS5_IJlSB_lEEEaSI_NS4_8TiledMMAINS4_8MMA_AtomIJNS4_4SM904GMMA26MMA_64x64x32_S32S8S8_SS_TNEEEENS4_6LayoutISC_NS5_IJNSA_ILi0EEESQ_SQ_EEEEENS5_IJNS4_10UnderscoreEST_ST_EEEEENS4_13SM90_TMA_LOADENS4_14ComposedLayoutINS4_7SwizzleILi1ELi4ELi3EEENS4_18smem_ptr_flag_bitsILi8EEENSP_INS5_IJNSA_ILi8EEESG_EEENS5_IJSG_SB_EEEEEEEvNS4_8identityESW_S16_vS17_EENS_8epilogue10collective6detail29Sm90TmaWarpSpecializedAdapterINS1A_15DefaultEpilogueIaSI_SI_NS19_6thread17LinearCombinationIaLi1EiiLNS1E_9ScaleType4KindE0ELNS_15FloatRoundStyleE2EaEENS1_15EpilogueDefaultEEEEEvvEEEEvNT_6ParamsE:
[----:B------:R-:W0:Y:S02]  /*0000*/  LDC R1, c[0x0][0x28] ;  /* 0x00000a00ff017b82 */ /* 0x000e240000000800 */
[----:B0-----:R-:W-:Y:S01]  /*0010*/  VIADD R1, R1, 0xfffffff8 ;  /* 0xfffffff801017836 */ /* 0x001fe20000000000 */
[----:B------:R-:W0:Y:S01]  /*0020*/  S2R R5, SR_TID.X ;  /* 0x0000000000057919 */ /* 0x000e220000002100 */
[----:B------:R-:W-:Y:S01]  /*0030*/  ELECT P0, URZ, PT ;  /* 0x00000000003f782f */ /* 0x000fe20003800000 */
[----:B------:R-:W-:Y:S01]  /*0040*/  BSSY B0, `(.L_x_0) ;  /* 0x000000f000007945 */ /* 0x000fe20003800000 */
[--C-:B0-----:R-:W-:Y:S02]  /*0050*/  SHF.R.U32.HI R0, RZ, 0x5, R5.reuse ;  /* 0x00000005ff007819 */ /* 0x101fe40000011605 */
[----:B------:R-:W-:-:S03]  /*0060*/  SHF.R.U32.HI R4, RZ, 0x7, R5 ;  /* 0x00000007ff047819 */ /* 0x000fc60000011605 */
[----:B------:R-:W0:Y:S04]  /*0070*/  SHFL.IDX PT, R2, R0, RZ, 0x1f ;  /* 0x00001fff00027589 */ /* 0x000e2800000e0000 */
[----:B------:R1:W2:Y:S01]  /*0080*/  SHFL.IDX PT, R7, R4, RZ, 0x1f ;  /* 0x00001fff04077589 */ /* 0x0002a200000e0000 */
[----:B0-----:R-:W-:-:S13]  /*0090*/  ISETP.NE.OR P0, PT, R2, RZ, !P0 ;  /* 0x000000ff0200720c */ /* 0x001fda0004705670 */
[----:B-12---:R-:W-:Y:S05]  /*00a0*/  @P0 BRA `(.L_x_1) ;  /* 0x0000000000200947 */ /* 0x006fea0003800000 */
[----:B------:R-:W-:Y:S02]  /*00b0*/  ULDC.64 UR4, c[0x0][0x198] ;  /* 0x0000660000047ab9 */ /* 0x000fe40000000a00 */
[----:B------:R-:W-:Y:S02]  /*00c0*/  UIADD3 UR6, UP0, UR4, 0xf0, URZ ;  /* 0x000000f004067890 */ /* 0x000fe4000ff1e03f */
[----:B------:R-:W-:Y:S02]  /*00d0*/  UIADD3 UR4, UP1, UR4, 0x1f0, URZ ;  /* 0x000001f004047890 */ /* 0x000fe4000ff3e03f */
[----:B------:R-:W-:Y:S02]  /*00e0*/  UIADD3.X UR7, URZ, UR5, URZ, UP0, !UPT ;  /* 0x000000053f077290 */ /* 0x000fe400087fe43f */
[----:B------:R-:W-:-:S07]  /*00f0*/  UIADD3.X UR5, URZ, UR5, URZ, UP1, !UPT ;  /* 0x000000053f057290 */ /* 0x000fce0008ffe43f */
[----:B------:R0:W-:Y:S02]  /*0100*/  UTMACCTL.PF [UR6] ;  /* 0x00000000060079b9 */ /* 0x0001e40008040000 */
[----:B------:R0:W-:Y:S02]  /*0110*/  UTMACCTL.PF [UR4] ;  /* 0x00000000040079b9 */ /* 0x0001e40008040000 */
[----:B0-----:R-:W-:Y:S01]  /*0120*/  NOP ;  /* 0x0000000000007918 */ /* 0x001fe20000000000 */
.L_x_1:
[----:B------:R-:W-:Y:S05]  /*0130*/  BSYNC B0 ;  /* 0x0000000000007941 */ /* 0x000fea0003800000 */
.L_x_0:
[----:B------:R-:W0:Y:S02]  /*0140*/  SHFL.IDX PT, R3, R0, RZ, 0x1f ;  /* 0x00001fff00037589 */ /* 0x000e2400000e0000 */
[----:B0-----:R-:W-:-:S13]  /*0150*/  ISETP.NE.AND P0, PT, R3, RZ, PT ;  /* 0x000000ff0300720c */ /* 0x001fda0003f05270 */
[----:B------:R-:W-:Y:S05]  /*0160*/  @P0 BRA `(.L_x_2) ;  /* 0x0000000000500947 */ /* 0x000fea0003800000 */
[----:B------:R-:W0:Y:S01]  /*0170*/  S2UR UR8, SR_CgaCtaId ;  /* 0x00000000000879c3 */ /* 0x000e220000008800 */
[----:B------:R-:W-:Y:S01]  /*0180*/  UMOV UR4, 0x400 ;  /* 0x0000040000047882 */ /* 0x000fe20000000000 */
[----:B------:R-:W-:Y:S01]  /*0190*/  UMOV UR5, 0x1 ;  /* 0x0000000100057882 */ /* 0x000fe20000000000 */
[----:B------:R-:W-:Y:S01]  /*01a0*/  UMOV UR6, 0x80 ;  /* 0x0000008000067882 */ /* 0x000fe20000000000 */
[----:B------:R-:W-:Y:S01]  /*01b0*/  ELECT P0, URZ, PT ;  /* 0x00000000003f782f */ /* 0x000fe20003800000 */
[----:B------:R-:W-:-:S04]  /*01c0*/  UIADD3 UR6, -UR6, 0x100000, URZ ;  /* 0x0010000006067890 */ /* 0x000fc8000fffe13f */
[----:B------:R-:W-:Y:S02]  /*01d0*/  USHF.L.U32 UR7, UR6, 0xb, URZ ;  /* 0x0000000b06077899 */ /* 0x000fe4000800063f */
[----:B------:R-:W-:Y:S02]  /*01e0*/  USHF.L.U32 UR6, UR6, 0x1, URZ ;  /* 0x0000000106067899 */ /* 0x000fe4000800063f */
[----:B0-----:R-:W-:Y:S02]  /*01f0*/  ULEA UR8, UR8, UR4, 0x18 ;  /* 0x0000000408087291 */ /* 0x001fe4000f8ec03f */
[----:B------:R-:W-:-:S04]  /*0200*/  UIADD3 UR4, -UR5, 0x100000, URZ ;  /* 0x0010000005047890 */ /* 0x000fc8000fffe13f */
[----:B------:R-:W-:Y:S02]  /*0210*/  USHF.L.U32 UR5, UR4, 0xb, URZ ;  /* 0x0000000b04057899 */ /* 0x000fe4000800063f */
[----:B------:R-:W-:Y:S01]  /*0220*/  USHF.L.U32 UR4, UR4, 0x1, URZ ;  /* 0x0000000104047899 */ /* 0x000fe2000800063f */
[----:B------:R-:W0:Y:S11]  /*0230*/  FENCE.VIEW.ASYNC.S ;  /* 0x00000000000073c6 */ /* 0x000e360000000000 */
[----:B0-----:R0:W1:Y:S01]  /*0240*/  SYNCS.EXCH.64 URZ, [UR8], UR4 ;  /* 0x00000004083f75b2 */ /* 0x0010620008000100 */
[----:B------:R0:W2:Y:S01]  /*0250*/  SYNCS.EXCH.64 URZ, [UR8+0x18], UR6 ;  /* 0x00001806083f75b2 */ /* 0x0000a20008000100 */
[----:B------:R0:W3:Y:S01]  /*0260*/  SYNCS.EXCH.64 URZ, [UR8+0x8], UR4 ;  /* 0x00000804083f75b2 */ /* 0x0000e20008000100 */
[----:B------:R0:W4:Y:S01]  /*0270*/  SYNCS.EXCH.64 URZ, [UR8+0x20], UR6 ;  /* 0x00002006083f75b2 */ /* 0x0001220008000100 */
[----:B------:R0:W0:Y:S01]  /*0280*/  SYNCS.EXCH.64 URZ, [UR8+0x10], UR4 ;  /* 0x00001004083f75b2 */ /* 0x0000220008000100 */
[----:B------:R0:W0:Y:S01]  /*0290*/  SYNCS.EXCH.64 URZ, [UR8+0x28], UR6 ;  /* 0x00002806083f75b2 */ /* 0x0000220008000100 */
[----:B------:R-:W-:Y:S01]  /*02a0*/  NOP ;  /* 0x0000000000007918 */ /* 0x000fe20000000000 */
.L_x_2:
[----:B------:R-:W5:Y:S01]  /*02b0*/  SHFL.IDX PT, R6, R0, RZ, 0x1f ;  /* 0x00001fff00067589 */ /* 0x000f6200000e0000 */
[----:B------:R-:W-:Y:S01]  /*02c0*/  ELECT P0, URZ, PT ;  /* 0x00000000003f782f */ /* 0x000fe20003800000 */
[----:B------:R-:W-:Y:S01]  /*02d0*/  NOP ;  /* 0x0000000000007918 */ /* 0x000fe20000000000 */
[----:B------:R-:W-:Y:S01]  /*02e0*/  ELECT P1, URZ, PT ;  /* 0x00000000003f782f */ /* 0x000fe20003820000 */
[----:B------:R1:W2:Y:S01]  /*02f0*/  SHFL.IDX PT, R3, R0, RZ, 0x1f ;  /* 0x00001fff00037589 */ /* 0x0002a200000e0000 */
[----:B0-----:R-:W-:Y:S01]  /*0300*/  UMOV UR4, 0x20 ;  /* 0x0000002000047882 */ /* 0x001fe20000000000 */
[----:B------:R-:W-:Y:S01]  /*0310*/  UMOV UR11, 0x80 ;  /* 0x00000080000b7882 */ /* 0x000fe20000000000 */
[----:B------:R-:W-:Y:S01]  /*0320*/  NOP ;  /* 0x0000000000007918 */ /* 0x000fe20000000000 */
[----:B------:R-:W0:Y:S01]  /*0330*/  SHFL.IDX PT, R4, R4, RZ, 0x1f ;  /* 0x00001fff04047589 */ /* 0x000e2200000e0000 */
[C---:B------:R-:W-:Y:S01]  /*0340*/  VIADD R31, R7.reuse, 0xffffffff ;  /* 0xffffffff071f7836 */ /* 0x040fe20000000000 */
[----:B------:R-:W-:Y:S01]  /*0350*/  ULDC.64 UR36, c[0x0][0x208] ;  /* 0x0000820000247ab9 */ /* 0x000fe20000000a00 */
[----:B------:R-:W-:-:S02]  /*0360*/  ISETP.NE.AND P2, PT, R7, RZ, PT ;  /* 0x000000ff0700720c */ /* 0x000fc40003f45270 */
[----:B-1----:R-:W-:Y:S02]  /*0370*/  SHF.R.S32.HI R0, RZ, 0x1f, R5 ;  /* 0x0000001fff007819 */ /* 0x002fe40000011405 */
[----:B------:R-:W-:Y:S02]  /*0380*/  ISETP.GE.U32.AND P3, PT, R31, 0x2, PT ;  /* 0x000000021f00780c */ /* 0x000fe40003f66070 */
[----:B------:R-:W-:-:S04]  /*0390*/  LEA.HI R0, R0, R5, RZ, 0x7 ;  /* 0x0000000500007211 */ /* 0x000fc800078f38ff */
[----:B------:R-:W-:Y:S02]  /*03a0*/  LOP3.LUT R0, R0, 0xffffff80, RZ, 0xc0, !PT ;  /* 0xffffff8000007812 */ /* 0x000fe400078ec0ff */
[----:B-----5:R-:W-:Y:S02]  /*03b0*/  ISETP.NE.OR P0, PT, R6, RZ, !P0 ;  /* 0x000000ff0600720c */ /* 0x020fe40004705670 */
[----:B--2---:R-:W-:Y:S02]  /*03c0*/  ISETP.NE.OR P1, PT, R3, RZ, !P1 ;  /* 0x000000ff0300720c */ /* 0x004fe40004f25670 */
[----:B------:R-:W-:Y:S02]  /*03d0*/  SHF.R.S32.HI R3, RZ, 0x1f, R2 ;  /* 0x0000001fff037819 */ /* 0x000fe40000011402 */
[----:B0-----:R-:W-:Y:S01]  /*03e0*/  R2UR UR43, R4 ;  /* 0x00000000042b72ca */ /* 0x001fe200000e0000 */
[----:B------:R-:W-:Y:S01]  /*03f0*/  IMAD.IADD R4, R5, 0x1, -R0 ;  /* 0x0000000105047824 */ /* 0x000fe200078e0a00 */
[----:B------:R-:W-:-:S05]  /*0400*/  LEA.HI R3, R3, R2, RZ, 0x2 ;  /* 0x0000000203037211 */ /* 0x000fca00078f10ff */
[----:B------:R-:W-:Y:S01]  /*0410*/  VOTEU.ALL UP0, P0 ;  /* 0x00000000003f7886 */ /* 0x000fe20000000000 */
[----:B------:R-:W-:Y:S01]  /*0420*/  LOP3.LUT R3, R3, 0xfffffffc, RZ, 0xc0, !PT ;  /* 0xfffffffc03037812 */ /* 0x000fe200078ec0ff */
[----:B------:R-:W-:-:S03]  /*0430*/  VOTEU.ALL UP1, P1 ;  /* 0x00000000003f7886 */ /* 0x000fc60000820000 */
[----:B------:R-:W0:Y:S01]  /*0440*/  @!UP0 S2UR UR7, SR_CgaCtaId ;  /* 0x00000000000789c3 */ /* 0x000e220000008800 */
[----:B------:R-:W-:Y:S01]  /*0450*/  @!UP0 UMOV UR6, 0x400 ;  /* 0x0000040000068882 */ /* 0x000fe20000000000 */
[----:B------:R-:W-:-:S04]  /*0460*/  @!UP0 UIADD3 UR4, -UR4, 0x100000, URZ ;  /* 0x0010000004048890 */ /* 0x000fc8000fffe13f */
[----:B------:R-:W-:Y:S02]  /*0470*/  @!UP0 USHF.L.U32 UR5, UR4, 0xb, URZ ;  /* 0x0000000b04058899 */ /* 0x000fe4000800063f */
[----:B------:R-:W-:Y:S01]  /*0480*/  @!UP0 USHF.L.U32 UR4, UR4, 0x1, URZ ;  /* 0x0000000104048899 */ /* 0x000fe2000800063f */
[----:B------:R-:W-:Y:S01]  /*0490*/  IMAD.IADD R14, R2, 0x1, -R3 ;  /* 0x00000001020e7824 */ /* 0x000fe200078e0a03 */
[----:B------:R-:W-:Y:S01]  /*04a0*/  @!UP1 UMOV UR9, 0x400 ;  /* 0x0000040000099882 */ /* 0x000fe20000000000 */
[----:B------:R-:W-:Y:S01]  /*04b0*/  VOTEU.ALL UP2, P1 ;  /* 0x00000000003f7886 */ /* 0x000fe20000840000 */
[----:B------:R-:W-:Y:S01]  /*04c0*/  VOTEU.ALL UP3, P1 ;  /* 0x00000000003f7886 */ /* 0x000fe20000860000 */
[----:B------:R-:W-:Y:S01]  /*04d0*/  VOTEU.ALL UP4, P1 ;  /* 0x00000000003f7886 */ /* 0x000fe20000880000 */
[----:B------:R-:W1:Y:S01]  /*04e0*/  @!UP1 S2UR UR10, SR_CgaCtaId ;  /* 0x00000000000a99c3 */ /* 0x000e620000008800 */
[----:B------:R-:W-:Y:S01]  /*04f0*/  VOTEU.ALL UP5, P1 ;  /* 0x00000000003f7886 */ /* 0x000fe200008a0000 */
[----:B0-----:R-:W-:-:S02]  /*0500*/  @!UP0 ULEA UR8, UR7, UR6, 0x18 ;  /* 0x0000000607088291 */ /* 0x001fc4000f8ec03f */
[----:B------:R-:W-:-:S04]  /*0510*/  @!UP1 UIADD3 UR6, -UR11, 0x100000, URZ ;  /* 0x001000000b069890 */ /* 0x000fc8000fffe13f */
[----:B------:R-:W-:Y:S02]  /*0520*/  @!UP1 USHF.L.U32 UR7, UR6, 0xb, URZ ;  /* 0x0000000b06079899 */ /* 0x000fe4000800063f */
[----:B------:R-:W-:Y:S01]  /*0530*/  @!UP1 USHF.L.U32 UR6, UR6, 0x1, URZ ;  /* 0x0000000106069899 */ /* 0x000fe2000800063f */
[----:B------:R-:W-:Y:S01]  /*0540*/  VOTEU.ALL UP0, P0 ;  /* 0x00000000003f7886 */ /* 0x000fe20000000000 */
[----:B-1----:R-:W-:Y:S01]  /*0550*/  @!UP1 ULEA UR9, UR10, UR9, 0x18 ;  /* 0x000000090a099291 */ /* 0x002fe2000f8ec03f */
[----:B------:R-:W-:Y:S02]  /*0560*/  VOTEU.ALL UP1, P0 ;  /* 0x00000000003f7886 */ /* 0x000fe40000020000 */
[----:B------:R-:W-:Y:S01]  /*0570*/  ULDC.64 UR10, c[0x0][0x598] ;  /* 0x00016600000a7ab9 */ /* 0x000fe20000000a00 */
[----:B------:R-:W-:Y:S01]  /*0580*/  ISETP.NE.AND P0, PT, R14, 0x3, PT ;  /* 0x000000030e00780c */ /* 0x000fe20003f05270 */
[----:B------:R-:W0:Y:S02]  /*0590*/  FENCE.VIEW.ASYNC.S ;  /* 0x00000000000073c6 */ /* 0x000e240000000000 */
[----:B0-----:R0:W3:Y:S01]  /*05a0*/  @!UP0 SYNCS.EXCH.64 URZ, [UR8+0x60], UR4 ;  /* 0x00006004083f85b2 */ /* 0x0010e20008000100 */
[----:B------:R-:W-:-:S02]  /*05b0*/  ISETP.NE.U32.AND P1, PT, RZ, UR10, PT ;  /* 0x0000000aff007c0c */ /* 0x000fc4000bf25070 */
[----:B------:R-:W-:Y:S02]  /*05c0*/  ISETP.EQ.OR P0, PT, R14, RZ, !P0 ;  /* 0x000000ff0e00720c */ /* 0x000fe40004702670 */
[----:B------:R-:W-:Y:S02]  /*05d0*/  ISETP.NE.AND.EX P1, PT, RZ, UR11, PT, P1 ;  /* 0x0000000bff007c0c */ /* 0x000fe4000bf25310 */
[----:B------:R-:W-:-:S04]  /*05e0*/  ISETP.EQ.AND P0, PT, R7, RZ, P0 ;  /* 0x000000ff0700720c */ /* 0x000fc80000702270 */
[----:B------:R-:W-:-:S04]  /*05f0*/  SEL R23, RZ, 0x1, !P0 ;  /* 0x00000001ff177807 */ /* 0x000fc80004000000 */
[----:B------:R-:W-:Y:S01]  /*0600*/  SEL R23, R23, 0x2, P3 ;  /* 0x0000000217177807 */ /* 0x000fe20001800000 */
[----:B------:R0:W3:Y:S01]  /*0610*/  @!UP1 SYNCS.EXCH.64 URZ, [UR8+0x68], UR4 ;  /* 0x00006804083f95b2 */ /* 0x0000e20008000100 */
[----:B------:R-:W-:Y:S01]  /*0620*/  NOP ;  /* 0x0000000000007918 */ /* 0x000fe20000000000 */
[----:B------:R0:W3:Y:S01]  /*0630*/  @!UP2 SYNCS.EXCH.64 URZ, [UR9+0x40], UR6 ;  /* 0x00004006093fa5b2 */ /* 0x0000e20008000100 */
[----:B------:R0:W3:Y:S01]  /*0640*/  @!UP3 SYNCS.EXCH.64 URZ, [UR9+0x48], UR6 ;  /* 0x00004806093fb5b2 */ /* 0x0000e20008000100 */
[----:B------:R0:W3:Y:S01]  /*0650*/  @!UP4 SYNCS.EXCH.64 URZ, [UR9+0x50], UR6 ;  /* 0x00005006093fc5b2 */ /* 0x0000e20008000100 */
[----:B------:R0:W3:Y:S01]  /*0660*/  @!UP5 SYNCS.EXCH.64 URZ, [UR9+0x58], UR6 ;  /* 0x00005806093fd5b2 */ /* 0x0000e20008000100 */
[----:B------:R-:W-:Y:S01]  /*0670*/  NOP ;  /* 0x0000000000007918 */ /* 0x000fe20000000000 */
[----:B---34-:R-:W-:Y:S06]  /*0680*/  BAR.SYNC.DEFER_BLOCKING 0x0 ;  /* 0x0000000000007b1d */ /* 0x018fec0000010000 */
[----:B0-----:R-:W-:Y:S05]  /*0690*/  @!P1 BRA `(.L_x_3) ;  /* 0x00000000001c9947 */ /* 0x001fea0003800000 */
[----:B------:R-:W0:Y:S02]  /*06a0*/  LDC.64 R2, c[0x0][0x598] ;  /* 0x00016600ff027b82 */ /* 0x000e240000000a00 */
[----:B0-----:R-:W2:Y:S02]  /*06b0*/  LDG.E.64 R2, desc[UR36][R2.64] ;  /* 0x0000002402027981 */ /* 0x001ea4000c1e1b00 */
[----:B--2---:R-:W-:-:S04]  /*06c0*/  ISETP.NE.U32.AND P0, PT, R2, RZ, PT ;  /* 0x000000ff0200720c */ /* 0x004fc80003f05070 */
[----:B------:R-:W-:-:S13]  /*06d0*/  ISETP.NE.AND.EX P0, PT, R3, RZ, PT, P0 ;  /* 0x000000ff0300720c */ /* 0x000fda0003f05300 */
[----:B------:R-:W-:Y:S05]  /*06e0*/  @!P0 BRA `(.L_x_3) ;  /* 0x0000000000088947 */ /* 0x000fea0003800000 */
[----:B------:R1:W5:Y:S01]  /*06f0*/  LD.E R56, desc[UR36][R2.64] ;  /* 0x0000002402387980 */ /* 0x000362000c101900 */
[----:B------:R-:W-:Y:S05]  /*0700*/  BRA `(.L_x_4) ;  /* 0x0000000000247947 */ /* 0x000fea0003800000 */
.L_x_3:
[----:B------:R-:W-:Y:S02]  /*0710*/  ULDC.64 UR4, c[0x0][0x588] ;  /* 0x0001620000047ab9 */ /* 0x000fe40000000a00 */
[----:B------:R-:W-:-:S04]  /*0720*/  ISETP.NE.U32.AND P0, PT, RZ, UR4, PT ;  /* 0x00000004ff007c0c */ /* 0x000fc8000bf05070 */
[----:B------:R-:W-:-:S13]  /*0730*/  ISETP.NE.AND.EX P0, PT, RZ, UR5, PT, P0 ;  /* 0x00000005ff007c0c */ /* 0x000fda000bf05300 */
[----:B------:R-:W-:Y:S05]  /*0740*/  @!P0 BRA `(.L_x_5) ;  /* 0x00000000000c8947 */ /* 0x000fea0003800000 */
[----:B------:R-:W0:Y:S02]  /*0750*/  LDC.64 R56, c[0x0][0x588] ;  /* 0x00016200ff387b82 */ /* 0x000e240000000a00 */
[----:B0-----:R0:W5:Y:S01]  /*0760*/  LDG.E R56, desc[UR36][R56.64] ;  /* 0x0000002438387981 */ /* 0x001162000c1e1900 */
[----:B------:R-:W-:Y:S05]  /*0770*/  BRA `(.L_x_4) ;  /* 0x0000000000087947 */ /* 0x000fea0003800000 */
.L_x_5:
[----:B------:R-:W-:Y:S02]  /*0780*/  ULDC UR4, c[0x0][0x580] ;  /* 0x0001600000047ab9 */ /* 0x000fe40000000800 */
[----:B------:R-:W-:-:S07]  /*0790*/  IMAD.U32 R56, RZ, RZ, UR4 ;  /* 0x00000004ff387e24 */ /* 0x000fce000f8e00ff */
.L_x_4:
[----:B------:R-:W-:Y:S02]  /*07a0*/  ULDC.64 UR4, c[0x0][0x5a0] ;  /* 0x0001680000047ab9 */ /* 0x000fe40000000a00 */
[----:B------:R-:W-:-:S04]  /*07b0*/  ISETP.NE.U32.AND P0, PT, RZ, UR4, PT ;  /* 0x00000004ff007c0c */ /* 0x000fc8000bf05070 */
[----:B------:R-:W-:-:S13]  /*07c0*/  ISETP.NE.AND.EX P0, PT, RZ, UR5, PT, P0 ;  /* 0x00000005ff007c0c */ /* 0x000fda000bf05300 */
[----:B------:R-:W-:Y:S05]  /*07d0*/  @!P0 BRA `(.L_x_6) ;  /* 0x00000000001c8947 */ /* 0x000fea0003800000 */
[----:B-1----:R-:W1:Y:S02]  /*07e0*/  LDC.64 R2, c[0x0][0x5a0] ;  /* 0x00016800ff027b82 */ /* 0x002e640000000a00 */
[----:B-1----:R-:W2:Y:S02]  /*07f0*/  LDG.E.64 R2, desc[UR36][R2.64] ;  /* 0x0000002402027981 */ /* 0x002ea4000c1e1b00 */
[----:B--2---:R-:W-:-:S04]  /*0800*/  ISETP.NE.U32.AND P0, PT, R2, RZ, PT ;  /* 0x000000ff0200720c */ /* 0x004fc80003f05070 */
[----:B------:R-:W-:-:S13]  /*0810*/  ISETP.NE.AND.EX P0, PT, R3, RZ, PT, P0 ;  /* 0x000000ff0300720c */ /* 0x000fda0003f05300 */
[----:B------:R-:W-:Y:S05]  /*0820*/  @!P0 BRA `(.L_x_6) ;  /* 0x0000000000088947 */ /* 0x000fea0003800000 */
[----:B0-----:R2:W5:Y:S01]  /*0830*/  LD.E R57, desc[UR36][R2.64] ;  /* 0x0000002402397980 */ /* 0x001562000c101900 */
[----:B------:R-:W-:Y:S05]  /*0840*/  BRA `(.L_x_7) ;  /* 0x0000000000247947 */ /* 0x000fea0003800000 */
.L_x_6:
[----:B------:R-:W-:Y:S02]  /*0850*/  ULDC.64 UR4, c[0x0][0x590] ;  /* 0x0001640000047ab9 */ /* 0x000fe40000000a00 */
[----:B------:R-:W-:-:S04]  /*0860*/  ISETP.NE.U32.AND P0, PT, RZ, UR4, PT ;  /* 0x00000004ff007c0c */ /* 0x000fc8000bf05070 */
[----:B------:R-:W-:-:S13]  /*0870*/  ISETP.NE.AND.EX P0, PT, RZ, UR5, PT, P0 ;  /* 0x00000005ff007c0c */ /* 0x000fda000bf05300 */
[----:B------:R-:W-:Y:S05]  /*0880*/  @!P0 BRA `(.L_x_8) ;  /* 0x00000000000c8947 */ /* 0x000fea0003800000 */
[----:B-1----:R-:W0:Y:S02]  /*0890*/  LDC.64 R2, c[0x0][0x590] ;  /* 0x00016400ff027b82 */ /* 0x002e240000000a00 */
[----:B0-----:R0:W5:Y:S01]  /*08a0*/  LDG.E R57, desc[UR36][R2.64] ;  /* 0x0000002402397981 */ /* 0x001162000c1e1900 */
[----:B------:R-:W-:Y:S05]  /*08b0*/  BRA `(.L_x_7) ;  /* 0x0000000000087947 */ /* 0x000fea0003800000 */
.L_x_8:
[----:B------:R-:W-:Y:S02]  /*08c0*/  ULDC UR4, c[0x0][0x584] ;  /* 0x0001610000047ab9 */ /* 0x000fe40000000800 */
[----:B0-----:R-:W-:-:S07]  /*08d0*/  IMAD.U32 R57, RZ, RZ, UR4 ;  /* 0x00000004ff397e24 */ /* 0x001fce000f8e00ff */
.L_x_7:
[----:B012---:R-:W0:Y:S01]  /*08e0*/  LDC R2, c[0x0][0x65c] ;  /* 0x00019700ff027b82 */ /* 0x007e220000000800 */
[----:B------:R-:W1:Y:S01]  /*08f0*/  S2R R15, SR_CTAID.Y ;  /* 0x00000000000f7919 */ /* 0x000e620000002600 */
[----:B------:R-:W-:Y:S01]  /*0900*/  ULDC UR6, c[0x0][0x28c] ;  /* 0x0000a30000067ab9 */ /* 0x000fe20000000800 */
[----:B------:R-:W-:Y:S01]  /*0910*/  ISETP.NE.AND P0, PT, R7, 0x2, PT ;  /* 0x000000020700780c */ /* 0x000fe20003f05270 */
[----:B------:R-:W-:Y:S01]  /*0920*/  UIADD3 UR6, UR6, 0x1f, URZ ;  /* 0x0000001f06067890 */ /* 0x000fe2000fffe03f */
[----:B------:R-:W2:Y:S01]  /*0930*/  S2R R6, SR_CTAID.X ;  /* 0x0000000000067919 */ /* 0x000ea20000002500 */
[----:B------:R-:W-:Y:S01]  /*0940*/  UMOV UR39, URZ ;  /* 0x0000003f00277c82 */ /* 0x000fe20008000000 */
[----:B------:R-:W-:Y:S01]  /*0950*/  UMOV UR38, URZ ;  /* 0x0000003f00267c82 */ /* 0x000fe20008000000 */
[----:B------:R-:W-:Y:S01]  /*0960*/  USHF.R.S32.HI UR7, URZ, 0x1f, UR6 ;  /* 0x0000001f3f077899 */ /* 0x000fe20008011406 */
[----:B------:R-:W-:-:S03]  /*0970*/  ULDC.64 UR8, c[0x0][0x650] ;  /* 0x0001940000087ab9 */ /* 0x000fc60000000a00 */
[----:B------:R-:W-:-:S04]  /*0980*/  ULEA.HI UR7, UR7, UR6, URZ, 0x5 ;  /* 0x0000000607077291 */ /* 0x000fc8000f8f283f */
[----:B------:R-:W-:Y:S01]  /*0990*/  USHF.R.S32.HI UR40, URZ, 0x5, UR7 ;  /* 0x000000053f287899 */ /* 0x000fe20008011407 */
[----:B0-----:R-:W-:-:S13]  /*09a0*/  ISETP.NE.AND P1, PT, R2, 0x1, PT ;  /* 0x000000010200780c */ /* 0x001fda0003f25270 */
[----:B------:R-:W2:Y:S01]  /*09b0*/  @P1 LDC R17, c[0x0][0x10] ;  /* 0x00000400ff111b82 */ /* 0x000ea20000000800 */
[----:B-1----:R-:W-:Y:S02]  /*09c0*/  @P1 IMAD.MOV.U32 R8, RZ, RZ, R15 ;  /* 0x000000ffff081224 */ /* 0x002fe400078e000f */
[----:B------:R-:W-:Y:S02]  /*09d0*/  @P1 IMAD.MOV.U32 R9, RZ, RZ, RZ ;  /* 0x000000ffff091224 */ /* 0x000fe400078e00ff */
[----:B------:R-:W-:-:S03]  /*09e0*/  @P1 IMAD.MOV.U32 R7, RZ, RZ, RZ ;  /* 0x000000ffff071224 */ /* 0x000fc600078e00ff */
[----:B------:R-:W0:Y:S01]  /*09f0*/  @!P1 LDC R3, c[0x0][0xc] ;  /* 0x00000300ff039b82 */ /* 0x000e220000000800 */
[----:B------:R-:W-:Y:S01]  /*0a00*/  ULDC UR4, c[0x0][0xc] ;  /* 0x0000030000047ab9 */ /* 0x000fe20000000800 */
[----:B------:R-:W-:Y:S02]  /*0a10*/  ULDC UR5, c[0x0][0x10] ;  /* 0x0000040000057ab9 */ /* 0x000fe40000000800 */
[----:B------:R-:W-:-:S04]  /*0a20*/  UIMAD.WIDE.U32 UR4, UR4, UR5, URZ ;  /* 0x00000005040472a5 */ /* 0x000fc8000f8e003f */
[----:B------:R-:W1:Y:S01]  /*0a30*/  LDC R0, c[0x0][0x14] ;  /* 0x00000500ff007b82 */ /* 0x000e620000000800 */
[----:B--2---:R-:W-:-:S04]  /*0a40*/  @P1 IMAD.WIDE.U32 R16, R6, R17, R8 ;  /* 0x0000001106101225 */ /* 0x004fc800078e0008 */
[----:B------:R-:W-:Y:S02]  /*0a50*/  @P1 IMAD.IADD R17, R17, 0x1, R7 ;  /* 0x0000000111111824 */ /* 0x000fe400078e0207 */
[----:B------:R-:W-:Y:S02]  /*0a60*/  IMAD.MOV.U32 R7, RZ, RZ, RZ ;  /* 0x000000ffff077224 */ /* 0x000fe400078e00ff */
[----:B0-----:R-:W-:-:S04]  /*0a70*/  @!P1 IMAD.WIDE.U32 R8, R3, R15, R6 ;  /* 0x0000000f03089225 */ /* 0x001fc800078e0006 */
[----:B------:R-:W-:Y:S02]  /*0a80*/  @!P1 IMAD.MOV.U32 R16, RZ, RZ, R8 ;  /* 0x000000ffff109224 */ /* 0x000fe400078e0008 */
[----:B-1----:R-:W-:-:S04]  /*0a90*/  IMAD.WIDE.U32 R10, R0, UR4, RZ ;  /* 0x00000004000a7c25 */ /* 0x002fc8000f8e00ff */
[----:B------:R-:W-:Y:S01]  /*0aa0*/  IMAD R3, R0, UR5, RZ ;  /* 0x0000000500037c24 */ /* 0x000fe2000f8e02ff */
[----:B------:R0:W-:Y:S01]  /*0ab0*/  STL.64 [R1], R10 ;  /* 0x0000000a01007387 */ /* 0x0001e20000100a00 */
[----:B------:R-:W-:Y:S02]  /*0ac0*/  @!P1 IMAD.MOV.U32 R17, RZ, RZ, R9 ;  /* 0x000000ffff119224 */ /* 0x000fe400078e0009 */
[----:B------:R-:W-:Y:S01]  /*0ad0*/  IMAD.IADD R0, R11, 0x1, R3 ;  /* 0x000000010b007824 */ /* 0x000fe200078e0203 */
[----:B------:R-:W-:Y:S06]  /*0ae0*/  @P0 BRA `(.L_x_9) ;  /* 0x0000000000200947 */ /* 0x000fec0003800000 */
[----:B------:R-:W-:Y:S01]  /*0af0*/  UISETP.GE.U32.AND UP0, UPT, UR40, 0x3, UPT ;  /* 0x000000032800788c */ /* 0x000fe2000bf06070 */
[----:B------:R-:W-:Y:S01]  /*0b00*/  IADD3 R16, P0, R16, R10, RZ ;  /* 0x0000000a10107210 */ /* 0x000fe20007f1e0ff */
[----:B------:R-:W-:Y:S01]  /*0b10*/  UIMAD.WIDE.U32 UR4, UR40, -0x55555555, URZ ;  /* 0xaaaaaaab280478a5 */ /* 0x000fe2000f8e003f */
[----:B------:R-:W-:-:S03]  /*0b20*/  UMOV UR38, URZ ;  /* 0x0000003f00267c82 */ /* 0x000fc60008000000 */
[----:B------:R-:W-:Y:S01]  /*0b30*/  USHF.R.U32.HI UR4, URZ, 0x1, UR5 ;  /* 0x000000013f047899 */ /* 0x000fe20008011605 */
[----:B------:R-:W-:-:S03]  /*0b40*/  IMAD.X R17, R0, 0x1, R17, P0 ;  /* 0x0000000100117824 */ /* 0x000fc600000e0611 */
[----:B------:R-:W-:Y:S02]  /*0b50*/  UIMAD UR39, UR4, -0x3, UR40 ;  /* 0xfffffffd042778a4 */ /* 0x000fe4000f8e0228 */
[----:B------:R-:W-:-:S12]  /*0b60*/  @UP0 ULOP3.LUT UR38, UR4, 0x1, URZ, 0xc0, !UPT ;  /* 0x0000000104260892 */ /* 0x000fd8000f8ec03f */
.L_x_9:
[----:B------:R-:W-:Y:S01]  /*0b70*/  ISETP.GE.U32.AND P0, PT, R16, UR8, PT ;  /* 0x0000000810007c0c */ /* 0x000fe2000bf06070 */
[----:B------:R-:W-:Y:S01]  /*0b80*/  IMAD.MOV.U32 R22, RZ, RZ, -0x1 ;  /* 0xffffffffff167424 */ /* 0x000fe200078e00ff */
[----:B------:R-:W-:Y:S01]  /*0b90*/  PRMT R3, RZ, 0x7610, R3 ;  /* 0x00007610ff037816 */ /* 0x000fe20000000003 */
[----:B------:R-:W-:Y:S01]  /*0ba0*/  IMAD.MOV.U32 R19, RZ, RZ, -0x1 ;  /* 0xffffffffff137424 */ /* 0x000fe200078e00ff */
[----:B------:R-:W-:Y:S01]  /*0bb0*/  ISETP.GE.U32.AND.EX P0, PT, R17, UR9, PT, P0 ;  /* 0x0000000911007c0c */ /* 0x000fe2000bf06100 */
[----:B------:R-:W-:-:S12]  /*0bc0*/  IMAD.MOV.U32 R18, RZ, RZ, -0x1 ;  /* 0xffffffffff127424 */ /* 0x000fd800078e00ff */
[----:B------:R-:W-:Y:S05]  /*0bd0*/  @P0 BRA `(.L_x_10) ;  /* 0x0000000400580947 */ /* 0x000fea0003800000 */
[----:B------:R-:W1:Y:S01]  /*0be0*/  LDC.64 R20, c[0x0][0x628] ;  /* 0x00018a00ff147b82 */ /* 0x000e620000000a00 */
[----:B------:R-:W-:Y:S02]  /*0bf0*/  IMAD.MOV.U32 R8, RZ, RZ, R16 ;  /* 0x000000ffff087224 */ /* 0x000fe400078e0010 */
[----:B------:R-:W-:-:S05]  /*0c00*/  IMAD.MOV.U32 R9, RZ, RZ, R17 ;  /* 0x000000ffff097224 */ /* 0x000fca00078e0011 */
[----:B------:R-:W2:Y:S08]  /*0c10*/  LDC R18, c[0x0][0x630] ;  /* 0x00018c00ff127b82 */ /* 0x000eb00000000800 */
[----:B------:R-:W3:Y:S01]  /*0c20*/  LDC.64 R24, c[0x0][0x620] ;  /* 0x00018800ff187b82 */ /* 0x000ee20000000a00 */
[----:B-1----:R-:W-:-:S04]  /*0c30*/  ISETP.NE.U32.AND P0, PT, R20, RZ, PT ;  /* 0x000000ff1400720c */ /* 0x002fc80003f05070 */
[----:B------:R-:W-:-:S13]  /*0c40*/  ISETP.NE.AND.EX P0, PT, R21, RZ, PT, P0 ;  /* 0x000000ff1500720c */ /* 0x000fda0003f05300 */
[----:B--23--:R-:W-:Y:S05]  /*0c50*/  @!P0 BRA `(.L_x_11) ;  /* 0x0000000000288947 */ /* 0x00cfea0003800000 */
[----:B------:R-:W1:Y:S02]  /*0c60*/  LDC R3, c[0x0][0x634] ;  /* 0x00018d00ff037b82 */ /* 0x000e640000000800 */
[----:B-1----:R-:W-:-:S05]  /*0c70*/  IADD3 R3, P0, R16, R3, RZ ;  /* 0x0000000310037210 */ /* 0x002fca0007f1e0ff */
[----:B------:R-:W-:-:S04]  /*0c80*/  IMAD.X R19, RZ, RZ, R17, P0 ;  /* 0x000000ffff137224 */ /* 0x000fc800000e0611 */
[----:B------:R-:W-:-:S04]  /*0c90*/  IMAD.WIDE.U32 R8, R19, R20, RZ ;  /* 0x0000001413087225 */ /* 0x000fc800078e00ff */
[----:B0-----:R-:W-:-:S04]  /*0ca0*/  IMAD.WIDE.U32 R10, P0, R3, R21, R8 ;  /* 0x00000015030a7225 */ /* 0x001fc80007800008 */
[----:B------:R-:W-:-:S04]  /*0cb0*/  IMAD.WIDE.U32 R8, R3, R20, RZ ;  /* 0x0000001403087225 */ /* 0x000fc800078e00ff */
[----:B------:R-:W-:Y:S01]  /*0cc0*/  IMAD.X R13, RZ, RZ, RZ, P0 ;  /* 0x000000ffff0d7224 */ /* 0x000fe200000e06ff */
[----:B------:R-:W-:Y:S01]  /*0cd0*/  IADD3 RZ, P0, R9, R10, RZ ;  /* 0x0000000a09ff7210 */ /* 0x000fe20007f1e0ff */
[----:B------:R-:W-:-:S04]  /*0ce0*/  IMAD.MOV.U32 R12, RZ, RZ, R11 ;  /* 0x000000ffff0c7224 */ /* 0x000fc800078e000b */
[----:B------:R-:W-:-:S08]  /*0cf0*/  IMAD.WIDE.U32.X R8, R19, R21, R12, P0 ;  /* 0x0000001513087225 */ /* 0x000fd000000e040c */
.L_x_11:
[-CC-:B------:R-:W-:Y:S01]  /*0d00*/  SHF.R.U64 R30, R8, R18.reuse, R9.reuse ;  /* 0x00000012081e7219 */ /* 0x180fe20000001209 */
[----:B------:R-:W1:Y:S01]  /*0d10*/  LDC R12, c[0x0][0x618] ;  /* 0x00018600ff0c7b82 */ /* 0x000e620000000800 */
[----:B------:R-:W-:Y:S01]  /*0d20*/  SHF.R.U32.HI R7, RZ, R18, R9 ;  /* 0x00000012ff077219 */ /* 0x000fe20000011609 */
[----:B------:R-:W-:Y:S01]  /*0d30*/  ULDC UR4, c[0x0][0x150] ;  /* 0x0000540000047ab9 */ /* 0x000fe20000000800 */
[----:B0-----:R-:W-:Y:S02]  /*0d40*/  IADD3 R11, P0, RZ, -R30, RZ ;  /* 0x8000001eff0b7210 */ /* 0x001fe40007f1e0ff */
[----:B------:R-:W-:-:S03]  /*0d50*/  I2FP.F32.U32 R3, R6 ;  /* 0x0000000600037245 */ /* 0x000fc60000201000 */
[----:B------:R-:W0:Y:S01]  /*0d60*/  LDC.64 R26, c[0x0][0x640] ;  /* 0x00019000ff1a7b82 */ /* 0x000e220000000a00 */
[----:B------:R-:W-:Y:S02]  /*0d70*/  IMAD.X R13, RZ, RZ, ~R7, P0 ;  /* 0x000000ffff0d7224 */ /* 0x000fe400000e0e07 */
[----:B------:R-:W-:Y:S01]  /*0d80*/  FMUL R3, R3, UR4 ;  /* 0x0000000403037c20 */ /* 0x000fe20008400000 */
[----:B------:R-:W-:Y:S01]  /*0d90*/  IMAD.WIDE.U32 R8, R11, R24, R16 ;  /* 0x000000180b087225 */ /* 0x000fe200078e0010 */
[----:B------:R-:W-:-:S03]  /*0da0*/  ULDC UR4, c[0x0][0x154] ;  /* 0x0000550000047ab9 */ /* 0x000fc60000000800 */
[----:B------:R-:W-:Y:S01]  /*0db0*/  IMAD R10, R13, R24, RZ ;  /* 0x000000180d0a7224 */ /* 0x000fe200078e02ff */
[----:B------:R-:W2:Y:S01]  /*0dc0*/  LDC R7, c[0x0][0x144] ;  /* 0x00005100ff077b82 */ /* 0x000ea20000000800 */
[----:B------:R-:W3:Y:S02]  /*0dd0*/  F2I.U32.TRUNC.NTZ R3, R3 ;  /* 0x0000000300037305 */ /* 0x000ee4000020f000 */
[----:B------:R-:W-:-:S04]  /*0de0*/  IMAD R11, R11, R25, R10 ;  /* 0x000000190b0b7224 */ /* 0x000fc800078e020a */
[----:B------:R-:W-:Y:S01]  /*0df0*/  IMAD.IADD R9, R9, 0x1, R11 ;  /* 0x0000000109097824 */ /* 0x000fe200078e020b */
[----:B------:R-:W4:Y:S01]  /*0e00*/  LDC R18, c[0x0][0x608] ;  /* 0x00018200ff127b82 */ /* 0x000f220000000800 */
[----:B------:R-:W-:-:S03]  /*0e10*/  IMAD.MOV.U32 R11, RZ, RZ, -0x1 ;  /* 0xffffffffff0b7424 */ /* 0x000fc600078e00ff */
[-C--:B-1----:R-:W-:Y:S02]  /*0e20*/  SHF.R.U64 R22, R8, R12.reuse, R9 ;  /* 0x0000000c08167219 */ /* 0x082fe40000001209 */
[----:B------:R-:W-:Y:S02]  /*0e30*/  I2FP.F32.U32 R8, R15 ;  /* 0x0000000f00087245 */ /* 0x000fe40000201000 */
[----:B------:R-:W1:Y:S01]  /*0e40*/  LDC R24, c[0x0][0x658] ;  /* 0x00019600ff187b82 */ /* 0x000e620000000800 */
[----:B0-----:R-:W-:Y:S01]  /*0e50*/  ISETP.NE.U32.AND P0, PT, R26, RZ, PT ;  /* 0x000000ff1a00720c */ /* 0x001fe20003f05070 */
[----:B---3--:R-:W-:Y:S01]  /*0e60*/  IMAD.MOV R10, RZ, RZ, -R3 ;  /* 0x000000ffff0a7224 */ /* 0x008fe200078e0a03 */
[----:B------:R-:W-:Y:S01]  /*0e70*/  SHF.R.U32.HI R9, RZ, R12, R9 ;  /* 0x0000000cff097219 */ /* 0x000fe20000011609 */
[----:B------:R-:W-:Y:S01]  /*0e80*/  FMUL R8, R8, UR4 ;  /* 0x0000000408087c20 */ /* 0x000fe20008400000 */
[----:B------:R-:W-:-:S03]  /*0e90*/  ISETP.NE.AND.EX P0, PT, R27, RZ, PT, P0 ;  /* 0x000000ff1b00720c */ /* 0x000fc60003f05300 */
[----:B------:R-:W0:Y:S01]  /*0ea0*/  LDC R20, c[0x0][0x148] ;  /* 0x00005200ff147b82 */ /* 0x000e220000000800 */
[----:B--2---:R-:W-:-:S07]  /*0eb0*/  IMAD R3, R7, R10, R6 ;  /* 0x0000000a07037224 */ /* 0x004fce00078e0206 */
[----:B------:R-:W2:Y:S01]  /*0ec0*/  LDC R21, c[0x0][0x600] ;  /* 0x00018000ff157b82 */ /* 0x000ea20000000800 */
[-CC-:B----4-:R-:W-:Y:S02]  /*0ed0*/  SHF.R.U64 R32, R22, R18.reuse, R9.reuse ;  /* 0x0000001216207219 */ /* 0x190fe40000001209 */
[----:B------:R-:W-:Y:S01]  /*0ee0*/  SHF.R.U32.HI R7, RZ, R18, R9 ;  /* 0x00000012ff077219 */ /* 0x000fe20000011609 */
[----:B------:R-:W-:Y:S01]  /*0ef0*/  IMAD.MOV.U32 R9, RZ, RZ, 0x1 ;  /* 0x00000001ff097424 */ /* 0x000fe200078e00ff */
[----:B------:R3:W4:Y:S03]  /*0f00*/  F2I.U32.TRUNC.NTZ R18, R8 ;  /* 0x0000000800127305 */ /* 0x000726000020f000 */
[----:B------:R-:W0:Y:S01]  /*0f10*/  LDC R25, c[0x0][0x648] ;  /* 0x00019200ff197b82 */ /* 0x000e220000000800 */
[-C--:B-1----:R-:W-:Y:S02]  /*0f20*/  SHF.L.U32 R6, R11, R24.reuse, RZ ;  /* 0x000000180b067219 */ /* 0x082fe400000006ff */
[----:B------:R-:W-:-:S02]  /*0f30*/  SHF.R.U64 R34, R32, R24, R7 ;  /* 0x0000001820227219 */ /* 0x000fc40000001207 */
[----:B------:R-:W-:Y:S02]  /*0f40*/  LOP3.LUT R13, RZ, R6, RZ, 0x33, !PT ;  /* 0x00000006ff0d7212 */ /* 0x000fe400078e33ff */
[-C--:B------:R-:W-:Y:S01]  /*0f50*/  SHF.R.U32.HI R7, RZ, R24.reuse, R7 ;  /* 0x00000018ff077219 */ /* 0x080fe20000011607 */
[----:B------:R-:W1:Y:S01]  /*0f60*/  LDC R29, c[0x0][0x638] ;  /* 0x00018e00ff1d7b82 */ /* 0x000e620000000800 */
[----:B------:R-:W-:Y:S01]  /*0f70*/  SHF.L.U32 R12, R9, R24, RZ ;  /* 0x00000018090c7219 */ /* 0x000fe200000006ff */
[----:B------:R-:W-:-:S06]  /*0f80*/  IMAD.MOV.U32 R6, RZ, RZ, R34 ;  /* 0x000000ffff067224 */ /* 0x000fcc00078e0022 */
[----:B------:R-:W0:Y:S01]  /*0f90*/  LDC R28, c[0x0][0x610] ;  /* 0x00018400ff1c7b82 */ /* 0x000e220000000800 */
[----:B---34-:R-:W-:Y:S05]  /*0fa0*/  @!P0 BRA `(.L_x_12) ;  /* 0x0000000000288947 */ /* 0x018fea0003800000 */
[----:B------:R-:W3:Y:S02]  /*0fb0*/  LDC R11, c[0x0][0x64c] ;  /* 0x00019300ff0b7b82 */ /* 0x000ee40000000800 */
[----:B---3--:R-:W-:-:S05]  /*0fc0*/  IADD3 R11, P0, R34, R11, RZ ;  /* 0x0000000b220b7210 */ /* 0x008fca0007f1e0ff */
[----:B------:R-:W-:-:S04]  /*0fd0*/  IMAD.X R19, RZ, RZ, R7, P0 ;  /* 0x000000ffff137224 */ /* 0x000fc800000e0607 */
[----:B------:R-:W-:-:S04]  /*0fe0*/  IMAD.WIDE.U32 R6, R19, R26, RZ ;  /* 0x0000001a13067225 */ /* 0x000fc800078e00ff */
[----:B------:R-:W-:-:S04]  /*0ff0*/  IMAD.WIDE.U32 R8, P0, R11, R27, R6 ;  /* 0x0000001b0b087225 */ /* 0x000fc80007800006 */
[----:B------:R-:W-:-:S04]  /*1000*/  IMAD.WIDE.U32 R6, R11, R26, RZ ;  /* 0x0000001a0b067225 */ /* 0x000fc800078e00ff */
[----:B------:R-:W-:Y:S01]  /*1010*/  IMAD.X R11, RZ, RZ, RZ, P0 ;  /* 0x000000ffff0b7224 */ /* 0x000fe200000e06ff */
[----:B------:R-:W-:Y:S01]  /*1020*/  IADD3 RZ, P0, R7, R8, RZ ;  /* 0x0000000807ff7210 */ /* 0x000fe20007f1e0ff */
[----:B------:R-:W-:-:S04]  /*1030*/  IMAD.MOV.U32 R10, RZ, RZ, R9 ;  /* 0x000000ffff0a7224 */ /* 0x000fc800078e0009 */
[----:B------:R-:W-:-:S08]  /*1040*/  IMAD.WIDE.U32.X R6, R19, R27, R10, P0 ;  /* 0x0000001b13067225 */ /* 0x000fd000000e040a */
.L_x_12:
[----:B0-----:R-:W-:Y:S01]  /*1050*/  SHF.R.U64 R6, R6, R25, R7 ;  /* 0x0000001906067219 */ /* 0x001fe20000001207 */
[----:B--2---:R-:W-:Y:S01]  /*1060*/  VIADD R7, R21, 0xffffffff ;  /* 0xffffffff15077836 */ /* 0x004fe20000000000 */
[----:B------:R-:W-:Y:S01]  /*1070*/  LOP3.LUT R13, R32, R13, RZ, 0xc0, !PT ;  /* 0x0000000d200d7212 */ /* 0x000fe200078ec0ff */
[----:B------:R-:W-:Y:S02]  /*1080*/  IMAD.MOV R18, RZ, RZ, -R18 ;  /* 0x000000ffff127224 */ /* 0x000fe400078e0a12 */
[----:B------:R-:W-:Y:S01]  /*1090*/  IMAD.MOV R8, RZ, RZ, -R6 ;  /* 0x000000ffff087224 */ /* 0x000fe200078e0a06 */
[----:B------:R-:W-:Y:S01]  /*10a0*/  LOP3.LUT R7, R22, R7, RZ, 0xc0, !PT ;  /* 0x0000000716077212 */ /* 0x000fe200078ec0ff */
[----:B------:R-:W-:Y:S02]  /*10b0*/  IMAD R12, R12, R6, R13 ;  /* 0x000000060c0c7224 */ /* 0x000fe400078e020d */
[----:B------:R-:W-:Y:S02]  /*10c0*/  @P1 IMAD R3, R20, R18, R15 ;  /* 0x0000001214031224 */ /* 0x000fe400078e020f */
[----:B-1----:R-:W-:-:S02]  /*10d0*/  IMAD R6, R8, R29, R34 ;  /* 0x0000001d08067224 */ /* 0x002fc400078e0222 */
[----:B------:R-:W-:Y:S02]  /*10e0*/  IMAD R22, R12, R28, R3 ;  /* 0x0000001c0c167224 */ /* 0x000fe400078e0203 */
[----:B------:R-:W-:Y:S02]  /*10f0*/  IMAD R7, R6, R21, R7 ;  /* 0x0000001506077224 */ /* 0x000fe400078e0207 */
[----:B------:R-:W-:Y:S02]  /*1100*/  IMAD.MOV.U32 R3, RZ, RZ, 0x1 ;  /* 0x00000001ff037424 */ /* 0x000fe400078e00ff */
[----:B------:R-:W-:Y:S01]  /*1110*/  IMAD.MOV.U32 R18, RZ, RZ, R30 ;  /* 0x000000ffff127224 */ /* 0x000fe200078e001e */
[----:B------:R-:W-:Y:S02]  /*1120*/  SEL R19, R7, R22, !P1 ;  /* 0x0000001607137207 */ /* 0x000fe40004800000 */
[----:B------:R-:W-:-:S07]  /*1130*/  SEL R22, R22, R7, !P1 ;  /* 0x0000000716167207 */ /* 0x000fce0004800000 */
.L_x_10:
[----:B------:R-:W-:Y:S05]  /*1140*/  @!P2 BRA `(.L_x_13) ;  /* 0x0000002c00cca947 */ /* 0x000fea0003800000 */
[----:B------:R-:W-:-:S13]  /*1150*/  ISETP.GT.U32.AND P0, PT, R31, 0x1, PT ;  /* 0x000000011f00780c */ /* 0x000fda0003f04070 */
[----:B------:R-:W-:Y:S05]  /*1160*/  @P0 EXIT ;  /* 0x000000000000094d */ /* 0x000fea0003800000 */
.L_x_14:
[----:B------:R-:W-:-:S08]  /*1170*/  NOP ;  /* 0x0000000000007918 */ /* 0x000fd00000000000 */
[----:B------:R-:W1:Y:S02]  /*1180*/  USETMAXREG.TRY_ALLOC.CTAPOOL UP0, 0xe8 ;  /* 0x000000e8000079c8 */ /* 0x000e640008000600 */
[----:B-1----:R-:W-:-:S13]  /*1190*/  PLOP3.LUT P0, PT, PT, PT, UP0, 0x80, 0x0 ;  /* 0x000000000000781c */ /* 0x002fda0003f0f008 */
[----:B------:R-:W-:Y:S05]  /*11a0*/  @!P0 BRA `(.L_x_14) ;  /* 0xfffffffc00f08947 */ /* 0x000fea000383ffff */
[----:B------:R-:W-:-:S13]  /*11b0*/  LOP3.LUT P0, RZ, R3, 0xff, RZ, 0xc0, !PT ;  /* 0x000000ff03ff7812 */ /* 0x000fda000780c0ff */
[----:B------:R-:W-:Y:S05]  /*11c0*/  @!P0 EXIT ;  /* 0x000000000000894d */ /* 0x000fea0003800000 */
[----:B------:R-:W2:Y:S01]  /*11d0*/  LDL.64 R8, [R1] ;  /* 0x0000000001087983 */ /* 0x000ea20000100a00 */
[----:B------:R-:W1:Y:S01]  /*11e0*/  S2UR UR4, SR_CgaCtaId ;  /* 0x00000000000479c3 */ /* 0x000e620000008800 */
[----:B------:R-:W-:Y:S01]  /*11f0*/  SHF.R.S32.HI R3, RZ, 0x1f, R4 ;  /* 0x0000001fff037819 */ /* 0x000fe20000011404 */
[----:B------:R-:W-:Y:S01]  /*1200*/  UMOV UR41, 0x400 ;  /* 0x0000040000297882 */ /* 0x000fe20000000000 */
[----:B------:R-:W-:Y:S01]  /*1210*/  UISETP.LT.AND UP0, UPT, UR40, 0x1, UPT ;  /* 0x000000012800788c */ /* 0x000fe2000bf01270 */
[----:B------:R-:W-:Y:S01]  /*1220*/  IMAD.MOV.U32 R6, RZ, RZ, 0x1 ;  /* 0x00000001ff067424 */ /* 0x000fe200078e00ff */
[CC--:B------:R-:W-:Y:S01]  /*1230*/  LEA.HI R5, R3.reuse, R4.reuse, RZ, 0x2 ;  /* 0x0000000403057211 */ /* 0x0c0fe200078f10ff */
[----:B------:R-:W-:Y:S01]  /*1240*/  UIADD3 UR5, UR43, -0x1, URZ ;  /* 0xffffffff2b057890 */ /* 0x000fe2000fffe03f */
[----:B------:R-:W-:Y:S01]  /*1250*/  LEA.HI R3, R3, R4, RZ, 0x5 ;  /* 0x0000000403037211 */ /* 0x000fe200078f28ff */
[----:B------:R-:W3:Y:S01]  /*1260*/  LDC R63, c[0x0][0x658] ;  /* 0x00019600ff3f7b82 */ /* 0x000ee20000000800 */
[--C-:B------:R-:W-:Y:S01]  /*1270*/  SHF.R.S32.HI R58, RZ, 0x2, R5.reuse ;  /* 0x00000002ff3a7819 */ /* 0x100fe20000011405 */
[----:B------:R-:W-:Y:S01]  /*1280*/  USEL UR42, UR40, 0x1, UP0 ;  /* 0x00000001282a7887 */ /* 0x000fe20008000000 */
[----:B------:R-:W-:Y:S01]  /*1290*/  SHF.R.S32.HI R7, RZ, 0x1f, R5 ;  /* 0x0000001fff077819 */ /* 0x000fe20000011405 */
[----:B------:R-:W-:Y:S01]  /*12a0*/  UISETP.NE.AND UP0, UPT, UR5, URZ, UPT ;  /* 0x0000003f0500728c */ /* 0x000fe2000bf05270 */
[----:B------:R-:W-:Y:S01]  /*12b0*/  LOP3.LUT R5, R5, 0xfffffffc, RZ, 0xc0, !PT ;  /* 0xfffffffc05057812 */ /* 0x000fe200078ec0ff */
[----:B------:R-:W-:Y:S01]  /*12c0*/  ULDC UR8, c[0x0][0x284] ;  /* 0x0000a10000087ab9 */ /* 0x000fe20000000800 */
[----:B------:R-:W-:Y:S01]  /*12d0*/  LEA.HI R7, R7, R58, RZ, 0x3 ;  /* 0x0000003a07077211 */ /* 0x000fe200078f18ff */
[----:B------:R-:W4:Y:S01]  /*12e0*/  LDC R62, c[0x0][0x288] ;  /* 0x0000a200ff3e7b82 */ /* 0x000f220000000800 */
[----:B------:R-:W-:Y:S01]  /*12f0*/  SHF.R.S32.HI R3, RZ, 0x5, R3 ;  /* 0x00000005ff037819 */ /* 0x000fe20000011403 */
[----:B------:R-:W-:Y:S01]  /*1300*/  IMAD.IADD R5, R4, 0x1, -R5 ;  /* 0x0000000104057824 */ /* 0x000fe200078e0a05 */
[----:B------:R-:W-:Y:S01]  /*1310*/  LOP3.LUT R7, R7, 0xfffffff8, RZ, 0xc0, !PT ;  /* 0xfffffff807077812 */ /* 0x000fe200078ec0ff */
[----:B------:R-:W-:Y:S01]  /*1320*/  IMAD.MOV.U32 R4, RZ, RZ, -0x1 ;  /* 0xffffffffff047424 */ /* 0x000fe200078e00ff */
[----:B------:R-:W-:Y:S01]  /*1330*/  USEL UR7, URZ, 0x1, UP0 ;  /* 0x000000013f077887 */ /* 0x000fe20008000000 */
[----:B------:R-:W-:Y:S01]  /*1340*/  IMAD.SHL.U32 R60, R5, 0x2, RZ ;  /* 0x00000002053c7824 */ /* 0x000fe200078e00ff */
[----:B------:R-:W-:Y:S01]  /*1350*/  USHF.L.U32 UR48, UR40, 0x1, URZ ;  /* 0x0000000128307899 */ /* 0x000fe2000800063f */
[----:B------:R-:W-:Y:S01]  /*1360*/  IMAD.IADD R58, R58, 0x1, -R7 ;  /* 0x000000013a3a7824 */ /* 0x000fe200078e0a07 */
[----:B-1----:R-:W-:-:S02]  /*1370*/  ULEA UR41, UR4, UR41, 0x18 ;  /* 0x0000002904297291 */ /* 0x002fc4000f8ec03f */
[----:B------:R-:W-:Y:S01]  /*1380*/  USHF.L.U32 UR4, UR5, 0x3, URZ ;  /* 0x0000000305047899 */ /* 0x000fe2000800063f */
[C-C-:B------:R-:W-:Y:S01]  /*1390*/  IMAD R65, R3.reuse, -0x10, -R58.reuse ;  /* 0xfffffff003417824 */ /* 0x140fe200078e0a3a */
[----:B------:R-:W-:Y:S01]  /*13a0*/  UIADD3 UR5, UR41, 0x100, URZ ;  /* 0x0000010029057890 */ /* 0x000fe2000fffe03f */
[--C-:B------:R-:W-:Y:S01]  /*13b0*/  SHF.R.S32.HI R59, RZ, 0x1f, R58.reuse ;  /* 0x0000001fff3b7819 */ /* 0x100fe2000001143a */
[----:B------:R-:W-:Y:S01]  /*13c0*/  UIADD3 UR6, UR41, 0x1900, URZ ;  /* 0x0000190029067890 */ /* 0x000fe2000fffe03f */
[-C--:B---3--:R-:W-:Y:S01]  /*13d0*/  SHF.L.U32 R4, R4, R63.reuse, RZ ;  /* 0x0000003f04047219 */ /* 0x088fe200000006ff */
[----:B------:R-:W-:Y:S01]  /*13e0*/  USHF.R.U32.HI UR5, URZ, 0x4, UR5 ;  /* 0x000000043f057899 */ /* 0x000fe20008011605 */
[----:B------:R-:W-:Y:S01]  /*13f0*/  SHF.L.U32 R63, R6, R63, RZ ;  /* 0x0000003f063f7219 */ /* 0x000fe200000006ff */
[----:B------:R-:W-:Y:S01]  /*1400*/  USHF.R.U32.HI UR6, URZ, 0x4, UR6 ;  /* 0x000000043f067899 */ /* 0x000fe20008011606 */
[----:B------:R-:W-:Y:S01]  /*1410*/  IMAD.WIDE R58, R3, 0x10, R58 ;  /* 0x00000010033a7825 */ /* 0x000fe200078e023a */
[----:B------:R-:W-:Y:S01]  /*1420*/  UIADD3 UR47, UR41, 0x40, URZ ;  /* 0x00000040292f7890 */ /* 0x000fe2000fffe03f */
[----:B------:R-:W-:Y:S01]  /*1430*/  LOP3.LUT R64, RZ, R4, RZ, 0x33, !PT ;  /* 0x00000004ff407212 */ /* 0x000fe200078e33ff */
[----:B------:R-:W-:Y:S01]  /*1440*/  ULOP3.LUT UR4, UR4, 0x8, URZ, 0xc0, !UPT ;  /* 0x0000000804047892 */ /* 0x000fe2000f8ec03f */
[----:B----4-:R-:W-:Y:S01]  /*1450*/  IMAD R62, R5, -0x2, R62 ;  /* 0xfffffffe053e7824 */ /* 0x010fe200078e023e */
[----:B------:R-:W-:Y:S01]  /*1460*/  ULOP3.LUT UR5, UR5, 0x3fff, URZ, 0xc0, !UPT ;  /* 0x00003fff05057892 */ /* 0x000fe2000f8ec03f */
[----:B------:R-:W-:Y:S01]  /*1470*/  IMAD.U32 R68, RZ, RZ, UR7 ;  /* 0x00000007ff447e24 */ /* 0x000fe2000f8e00ff */
[----:B------:R-:W-:Y:S01]  /*1480*/  ULOP3.LUT UR6, UR6, 0x3fff, URZ, 0xc0, !UPT ;  /* 0x00003fff06067892 */ /* 0x000fe2000f8ec03f */
[----:B------:R-:W-:Y:S01]  /*1490*/  SHF.R.S32.HI R61, RZ, 0x1f, R60 ;  /* 0x0000001fff3d7819 */ /* 0x000fe2000001143c */
[----:B------:R-:W-:Y:S01]  /*14a0*/  VIADD R65, R65, UR8 ;  /* 0x0000000841417c36 */ /* 0x000fe20008000000 */
[----:B------:R-:W-:-:S02]  /*14b0*/  UIADD3 UR42, -UR42, UR40, URZ ;  /* 0x000000282a2a7290 */ /* 0x000fc4000fffe13f */
[----:B------:R-:W-:Y:S02]  /*14c0*/  ULEA UR43, UR43, UR47, 0x3 ;  /* 0x0000002f2b2b7291 */ /* 0x000fe4000f8e183f */
[----:B------:R-:W-:Y:S02]  /*14d0*/  ULOP3.LUT UR49, UR4, 0x8, URZ, 0x3c, !UPT ;  /* 0x0000000804317892 */ /* 0x000fe4000f8e3c3f */
[----:B------:R-:W-:Y:S02]  /*14e0*/  ULOP3.LUT UR44, UR4, 0x18, URZ, 0x3c, !UPT ;  /* 0x00000018042c7892 */ /* 0x000fe4000f8e3c3f */
[----:B------:R-:W-:Y:S02]  /*14f0*/  ULOP3.LUT UR45, UR5, 0x10000, URZ, 0xfc, !UPT ;  /* 0x00010000052d7892 */ /* 0x000fe4000f8efc3f */
[----:B------:R-:W-:Y:S01]  /*1500*/  ULOP3.LUT UR46, UR6, 0x10000, URZ, 0xfc, !UPT ;  /* 0x00010000062e7892 */ /* 0x000fe2000f8efc3f */
[----:B--2---:R-:W-:-:S11]  /*1510*/  SHF.L.U64.HI R66, R8, 0x1, R0 ;  /* 0x0000000108427819 */ /* 0x004fd60000010200 */
.L_x_102:
[----:B------:R-:W-:-:S04]  /*1520*/  SHF.L.U32 R0, R68, 0x1f, RZ ;  /* 0x0000001f44007819 */ /* 0x000fc800000006ff */
[----:B------:R-:W1:Y:S02]  /*1530*/  SYNCS.PHASECHK.TRANS64.TRYWAIT P0, [UR43+-0x8], R0 ;  /* 0xfffff800ff0075a7 */ /* 0x000e64000800016b */
[----:B-1----:R-:W-:Y:S05]  /*1540*/  @!P0 BRA `(.L_x_15) ;  /* 0x0000003800888947 */ /* 0x002fea0003800000 */
.L_x_123:
[----:B------:R-:W-:Y:S02]  /*1550*/  ULDC UR4, c[0x0][0x28c] ;  /* 0x0000a30000047ab9 */ /* 0x000fe40000000800 */
[----:B------:R-:W-:-:S13]  /*1560*/  ISETP.LT.AND P0, PT, RZ, UR4, PT ;  /* 0x00000004ff007c0c */ /* 0x000fda000bf01270 */
[----:B------:R-:W-:Y:S05]  /*1570*/  @P0 BRA `(.L_x_16) ;  /* 0x0000000000400947 */ /* 0x000fea0003800000 */
[----:B-1----:R-:W-:Y:S01]  /*1580*/  MOV R0, 0x0 ;  /* 0x0000000000007802 */ /* 0x002fe20000000f00 */
[----:B------:R-:W-:Y:S01]  /*1590*/  ULDC.64 UR4, c[0x4][0x68] ;  /* 0x01001a0000047ab9 */ /* 0x000fe20000000a00 */
[----:B------:R-:W-:Y:S01]  /*15a0*/  ULDC.64 UR6, c[0x4][0x8] ;  /* 0x0100020000067ab9 */ /* 0x000fe20000000a00 */
[----:B------:R-:W-:Y:S01]  /*15b0*/  IMAD.U32 R4, RZ, RZ, UR4 ;  /* 0x00000004ff047e24 */ /* 0x000fe2000f8e00ff */
[----:B------:R1:W2:Y:S01]  /*15c0*/  LDC.64 R14, c[0x4][R0] ;  /* 0x01000000000e7b82 */ /* 0x0002a20000000a00 */
[----:B------:R-:W-:Y:S01]  /*15d0*/  IMAD.U32 R5, RZ, RZ, UR5 ;  /* 0x00000005ff057e24 */ /* 0x000fe2000f8e00ff */
[----:B------:R-:W-:Y:S01]  /*15e0*/  ULDC.64 UR4, c[0x4][0x70] ;  /* 0x01001c0000047ab9 */ /* 0x000fe20000000a00 */
[----:B0-----:R-:W-:Y:S02]  /*15f0*/  IMAD.U32 R10, RZ, RZ, UR6 ;  /* 0x00000006ff0a7e24 */ /* 0x001fe4000f8e00ff */
[----:B------:R-:W-:Y:S02]  /*1600*/  IMAD.U32 R6, RZ, RZ, UR4 ;  /* 0x00000004ff067e24 */ /* 0x000fe4000f8e00ff */
[----:B------:R-:W-:-:S02]  /*1610*/  IMAD.U32 R7, RZ, RZ, UR5 ;  /* 0x00000005ff077e24 */ /* 0x000fc4000f8e00ff */
[----:B------:R-:W-:Y:S02]  /*1620*/  IMAD.U32 R11, RZ, RZ, UR7 ;  /* 0x00000007ff0b7e24 */ /* 0x000fe4000f8e00ff */
[----:B------:R-:W-:Y:S02]  /*1630*/  IMAD.MOV.U32 R8, RZ, RZ, 0x1e1 ;  /* 0x000001e1ff087424 */ /* 0x000fe400078e00ff */
[----:B------:R-:W-:Y:S02]  /*1640*/  IMAD.MOV.U32 R12, RZ, RZ, 0x1 ;  /* 0x00000001ff0c7424 */ /* 0x000fe400078e00ff */
[----:B-1----:R-:W-:-:S07]  /*1650*/  IMAD.MOV.U32 R13, RZ, RZ, RZ ;  /* 0x000000ffff0d7224 */ /* 0x002fce00078e00ff */
[----:B------:R-:W-:-:S07]  /*1660*/  LEPC R20, `(.L_x_16) ;  /* 0x000000001014794e */ /* 0x000fce0000000000 */
[----:B--2--5:R-:W-:Y:S05]  /*1670*/  CALL.ABS.NOINC R14 ;  /* 0x000000000e007343 */ /* 0x024fea0003c00000 */
.L_x_16:
[----:B-1----:R-:W-:-:S04]  /*1680*/  LOP3.LUT R0, R23, 0x1, RZ, 0xfc, !PT ;  /* 0x0000000117007812 */ /* 0x002fc800078efcff */
[----:B------:R-:W-:-:S13]  /*1690*/  ISETP.NE.AND P0, PT, R0, 0x3, PT ;  /* 0x000000030000780c */ /* 0x000fda0003f05270 */
[----:B------:R-:W-:Y:S05]  /*16a0*/  @!P0 BRA `(.L_x_17) ;  /* 0x0000000000048947 */ /* 0x000fea0003800000 */
[----:B------:R-:W-:Y:S01]  /*16b0*/  BPT.TRAP 0x1 ;  /* 0x000000040000795c */ /* 0x000fe20000300000 */
.L_x_17:
[----:B------:R-:W-:Y:S02]  /*16c0*/  IMAD.U32 R3, RZ, RZ, UR39 ;  /* 0x00000027ff037e24 */ /* 0x000fe4000f8e00ff */
[----:B------:R-:W-:-:S03]  /*16d0*/  IMAD.U32 R0, RZ, RZ, UR38 ;  /* 0x00000026ff007e24 */ /* 0x000fc6000f8e00ff */
[----:B------:R-:W-:Y:S02]  /*16e0*/  LEA R3, R3, UR41, 0x3 ;  /* 0x0000002903037c11 */ /* 0x000fe4000f8e18ff */
[----:B------:R-:W-:-:S04]  /*16f0*/  SHF.L.U32 R0, R0, 0x1f, RZ ;  /* 0x0000001f00007819 */ /* 0x000fc800000006ff */
[----:B------:R1:W2:Y:S01]  /*1700*/  SYNCS.PHASECHK.TRANS64.TRYWAIT P1, [R3+URZ], R0 ;  /* 0x00000000030075a7 */ /* 0x0002a2000802017f */
[----:B------:R-:W-:Y:S05]  /*1710*/  @!P0 BRA `(.L_x_18) ;  /* 0x0000000000048947 */ /* 0x000fea0003800000 */
[----:B------:R-:W-:Y:S01]  /*1720*/  BPT.TRAP 0x1 ;  /* 0x000000040000795c */ /* 0x000fe20000300000 */
.L_x_18:
[----:B--2---:R-:W-:Y:S05]  /*1730*/  @P1 BRA `(.L_x_19) ;  /* 0x0000000000081947 */ /* 0x004fea0003800000 */
[----:B------:R-:W2:Y:S02]  /*1740*/  SYNCS.PHASECHK.TRANS64.TRYWAIT P1, [R3+URZ], R0 ;  /* 0x00000000030075a7 */ /* 0x000ea4000802017f */
[----:B--2---:R-:W-:Y:S05]  /*1750*/  @!P1 BRA `(.L_x_20) ;  /* 0x00000038001c9947 */ /* 0x004fea0003800000 */
.L_x_19:
[----:B------:R-:W-:Y:S05]  /*1760*/  WARPSYNC.ALL ;  /* 0x0000000000007948 */ /* 0x000fea0003800000 */
[----:B------:R-:W-:Y:S01]  /*1770*/  ULEA UR4, UR39, UR45, 0x7 ;  /* 0x0000002d27047291 */ /* 0x000fe2000f8e383f */
[----:B------:R-:W-:Y:S01]  /*1780*/  WARPGROUP.ARRIVE ;  /* 0x00000000000079c5 */ /* 0x000fe20000000000 */
[----:B------:R-:W-:Y:S01]  /*1790*/  ULEA UR6, UR39, UR46, 0x7 ;  /* 0x0000002e27067291 */ /* 0x000fe2000f8e383f */
[----:B-12---:R-:W-:Y:S01]  /*17a0*/  IMAD.U32 R0, RZ, RZ, UR42 ;  /* 0x0000002aff007e24 */ /* 0x006fe2000f8e00ff */
[----:B------:R-:W-:Y:S01]  /*17b0*/  UMOV UR5, 0xc0000010 ;  /* 0xc000001000057882 */ /* 0x000fe20000000000 */
[----:B------:R-:W-:-:S03]  /*17c0*/  UMOV UR7, 0xc0000010 ;  /* 0xc000001000077882 */ /* 0x000fc60000000000 */
[----:B------:R-:W-:-:S03]  /*17d0*/  ISETP.GE.AND P1, PT, R0, 0x1, PT ;  /* 0x000000010000780c */ /* 0x000fc60003f26270 */
[----:B------:R-:W-:Y:S03]  /*17e0*/  IGMMA.64x64x32.S8.S8 R24, gdesc[UR4], RZ, !UPT, gsb0 ;  /* 0x01e00000041879f1 */ /* 0x000fe6000c0410ff */
[----:B------:R-:W-:-:S07]  /*17f0*/  WARPGROUP.DEPBAR.LE gsb0, 0x0 ;  /* 0x00008000000079c5 */ /* 0x000fce0000010000 */
[----:B------:R-:W-:Y:S05]  /*1800*/  @!P1 BRA `(.L_x_21) ;  /* 0x0000000000b49947 */ /* 0x000fea0003800000 */
[----:B------:R-:W-:Y:S01]  /*1810*/  UIADD3 UR4, UR39, 0x1, URZ ;  /* 0x0000000127047890 */ /* 0x000fe2000fffe03f */
[----:B------:R-:W-:Y:S01]  /*1820*/  IMAD.U32 R0, RZ, RZ, UR42 ;  /* 0x0000002aff007e24 */ /* 0x000fe2000f8e00ff */
[----:B------:R-:W-:Y:S02]  /*1830*/  UMOV UR9, UR39 ;  /* 0x0000002700097c82 */ /* 0x000fe40008000000 */
[----:B------:R-:W-:-:S04]  /*1840*/  UISETP.NE.AND UP0, UPT, UR4, 0x3, UPT ;  /* 0x000000030400788c */ /* 0x000fc8000bf05270 */
[----:B------:R-:W-:Y:S02]  /*1850*/  USEL UR5, URZ, 0x1, UP0 ;  /* 0x000000013f057887 */ /* 0x000fe40008000000 */
[----:B------:R-:W-:Y:S02]  /*1860*/  USEL UR8, UR4, URZ, UP0 ;  /* 0x0000003f04087287 */ /* 0x000fe40008000000 */
[----:B------:R-:W-:-:S06]  /*1870*/  ULOP3.LUT UR5, UR38, UR5, URZ, 0x3c, !UPT ;  /* 0x0000000526057292 */ /* 0x000fcc000f8e3c3f */
[----:B------:R-:W-:-:S07]  /*1880*/  IMAD.U32 R5, RZ, RZ, UR5 ;  /* 0x00000005ff057e24 */ /* 0x000fce000f8e00ff */
.L_x_28:
[----:B-12---:R-:W-:Y:S05]  /*1890*/  @!P0 BRA `(.L_x_22) ;  /* 0x0000000000048947 */ /* 0x006fea0003800000 */
[----:B------:R-:W-:Y:S01]  /*18a0*/  BPT.TRAP 0x1 ;  /* 0x000000040000795c */ /* 0x000fe20000300000 */
.L_x_22:
[----:B------:R-:W-:Y:S01]  /*18b0*/  ULEA UR4, UR8, UR41, 0x3 ;  /* 0x0000002908047291 */ /* 0x000fe2000f8e183f */
[----:B------:R-:W-:-:S08]  /*18c0*/  SHF.L.U32 R3, R5, 0x1f, RZ ;  /* 0x0000001f05037819 */ /* 0x000fd000000006ff */
[----:B------:R1:W2:Y:S01]  /*18d0*/  SYNCS.PHASECHK.TRANS64.TRYWAIT P1, [UR4], R3 ;  /* 0x00000003ff0075a7 */ /* 0x0002a20008020144 */
[----:B------:R-:W-:Y:S05]  /*18e0*/  @!P0 BRA `(.L_x_23) ;  /* 0x0000000000048947 */ /* 0x000fea0003800000 */
[----:B------:R-:W-:Y:S01]  /*18f0*/  BPT.TRAP 0x1 ;  /* 0x000000040000795c */ /* 0x000fe20000300000 */
.L_x_23:
[----:B--2---:R-:W-:Y:S05]  /*1900*/  @P1 BRA `(.L_x_24) ;  /* 0x0000000000081947 */ /* 0x004fea0003800000 */
[----:B------:R-:W2:Y:S02]  /*1910*/  SYNCS.PHASECHK.TRANS64.TRYWAIT P1, [UR4], R3 ;  /* 0x00000003ff0075a7 */ /* 0x000ea40008020144 */
[----:B--2---:R-:W-:Y:S05]  /*1920*/  @!P1 BRA `(.L_x_25) ;  /* 0x0000003400bc9947 */ /* 0x004fea0003800000 */
.L_x_24:
[----:B------:R-:W-:Y:S01]  /*1930*/  ULEA UR4, UR8, UR45, 0x7 ;  /* 0x0000002d08047291 */ /* 0x000fe2000f8e383f */
[----:B------:R-:W-:Y:S01]  /*1940*/  WARPGROUP.ARRIVE ;  /* 0x00000000000079c5 */ /* 0x000fe20000000000 */
[----:B------:R-:W-:Y:S01]  /*1950*/  ULEA UR6, UR8, UR46, 0x7 ;  /* 0x0000002e08067291 */ /* 0x000fe2000f8e383f */
[----:B------:R-:W-:Y:S01]  /*1960*/  UMOV UR5, 0xc0000010 ;  /* 0xc000001000057882 */ /* 0x000fe20000000000 */
[----:B------:R-:W-:-:S07]  /*1970*/  UMOV UR7, 0xc0000010 ;  /* 0xc000001000077882 */ /* 0x000fce0000000000 */
[----:B------:R-:W-:Y:S03]  /*1980*/  IGMMA.64x64x32.S8.S8 R24, gdesc[UR4], R24, gsb0 ;  /* 0x01e00000041879f1 */ /* 0x000fe60008041018 */
[----:B------:R-:W-:Y:S02]  /*1990*/  WARPGROUP.DEPBAR.LE gsb0, 0x0 ;  /* 0x00008000000079c5 */ /* 0x000fe40000010000 */
[----:B------:R-:W-:Y:S05]  /*19a0*/  @!P0 BRA `(.L_x_26) ;  /* 0x0000000000048947 */ /* 0x000fea0003800000 */
[----:B------:R-:W-:Y:S01]  /*19b0*/  BPT.TRAP 0x1 ;  /* 0x000000040000795c */ /* 0x000fe20000300000 */
.L_x_26:
[----:B------:R-:W-:Y:S01]  /*19c0*/  ULEA UR4, UR9, UR41, 0x3 ;  /* 0x0000002909047291 */ /* 0x000fe2000f8e183f */
[----:B------:R-:W-:-:S03]  /*19d0*/  ISETP.GT.U32.AND P1, PT, R23, 0x1, PT ;  /* 0x000000011700780c */ /* 0x000fc60003f24070 */
[----:B------:R-:W-:-:S04]  /*19e0*/  UIADD3 UR4, UR4, 0x18, URZ ;  /* 0x0000001804047890 */ /* 0x000fc8000fffe03f */
[----:B------:R-:W-:-:S09]  /*19f0*/  UPRMT UR4, URZ, 0x654, UR4 ;  /* 0x000006543f047896 */ /* 0x000fd20008000004 */
[----:B------:R-:W-:Y:S01]  /*1a00*/  SYNCS.ARRIVE.TRANS64.RED.A1T0 RZ, [UR4], RZ ;  /* 0x000000ffffff79a7 */ /* 0x000fe20008100404 */
[----:B------:R-:W-:Y:S05]  /*1a10*/  @P1 BRA `(.L_x_27) ;  /* 0x0000000000041947 */ /* 0x000fea0003800000 */
[----:B------:R-:W-:Y:S01]  /*1a20*/  BPT.TRAP 0x1 ;  /* 0x000000040000795c */ /* 0x000fe20000300000 */
.L_x_27:
[----:B------:R-:W-:Y:S01]  /*1a30*/  UIADD3 UR8, UR8, 0x1, URZ ;  /* 0x0000000108087890 */ /* 0x000fe2000fffe03f */
[C---:B------:R-:W-:Y:S01]  /*1a40*/  ISETP.GT.AND P1, PT, R0.reuse, 0x1, PT ;  /* 0x000000010000780c */ /* 0x040fe20003f24270 */
[----:B------:R-:W-:Y:S01]  /*1a50*/  UIADD3 UR9, UR9, 0x1, URZ ;  /* 0x0000000109097890 */ /* 0x000fe2000fffe03f */
[----:B------:R-:W-:Y:S01]  /*1a60*/  VIADD R0, R0, 0xffffffff ;  /* 0xffffffff00007836 */ /* 0x000fe20000000000 */
[----:B------:R-:W-:Y:S02]  /*1a70*/  UISETP.NE.AND UP0, UPT, UR8, 0x3, UPT ;  /* 0x000000030800788c */ /* 0x000fe4000bf05270 */
[----:B------:R-:W-:Y:S02]  /*1a80*/  UISETP.NE.AND UP1, UPT, UR9, 0x3, UPT ;  /* 0x000000030900788c */ /* 0x000fe4000bf25270 */
[----:B------:R-:W-:Y:S02]  /*1a90*/  USEL UR4, URZ, 0x1, UP0 ;  /* 0x000000013f047887 */ /* 0x000fe40008000000 */
[----:B------:R-:W-:-:S02]  /*1aa0*/  USEL UR8, UR8, URZ, UP0 ;  /* 0x0000003f08087287 */ /* 0x000fc40008000000 */
[----:B------:R-:W-:Y:S02]  /*1ab0*/  USEL UR9, UR9, URZ, UP1 ;  /* 0x0000003f09097287 */ /* 0x000fe40008800000 */
[----:B------:R-:W-:Y:S01]  /*1ac0*/  LOP3.LUT R5, R5, UR4, RZ, 0x3c, !PT ;  /* 0x0000000405057c12 */ /* 0x000fe2000f8e3cff */
[----:B------:R-:W-:Y:S09]  /*1ad0*/  @P1 BRA `(.L_x_28) ;  /* 0xfffffffc006c1947 */ /* 0x000ff2000383ffff */
.L_x_21:
[----:B------:R-:W3:Y:S01]  /*1ae0*/  LDC R0, c[0x0][0x28c] ;  /* 0x0000a300ff007b82 */ /* 0x000ee20000000800 */
[----:B-12---:R-:W-:-:S04]  /*1af0*/  IMAD.U32 R3, RZ, RZ, UR49 ;  /* 0x00000031ff037e24 */ /* 0x006fc8000f8e00ff */
[----:B------:R1:W-:Y:S01]  /*1b00*/  SYNCS.ARRIVE.TRANS64.A1T0 RZ, [R3+UR47], RZ ;  /* 0x000000ff03ff79a7 */ /* 0x0003e2000810002f */
[----:B---3--:R-:W-:-:S13]  /*1b10*/  ISETP.GE.AND P1, PT, R0, 0x1, PT ;  /* 0x000000010000780c */ /* 0x008fda0003f26270 */
[----:B-1----:R-:W-:Y:S05]  /*1b20*/  @!P1 BRA `(.L_x_29) ;  /* 0x0000000000349947 */ /* 0x002fea0003800000 */
[----:B------:R-:W-:Y:S05]  /*1b30*/  @!P0 BRA `(.L_x_30) ;  /* 0x0000000000048947 */ /* 0x000fea0003800000 */
[----:B------:R-:W-:Y:S01]  /*1b40*/  BPT.TRAP 0x1 ;  /* 0x000000040000795c */ /* 0x000fe20000300000 */
.L_x_30:
[----:B------:R-:W-:Y:S01]  /*1b50*/  UIADD3 UR6, UR39, UR42, URZ ;  /* 0x0000002a27067290 */ /* 0x000fe2000fffe03f */
[----:B------:R-:W-:-:S03]  /*1b60*/  ISETP.GT.U32.AND P0, PT, R23, 0x1, PT ;  /* 0x000000011700780c */ /* 0x000fc60003f04070 */
[----:B------:R-:W-:-:S04]  /*1b70*/  UIMAD.WIDE.U32 UR4, UR6, -0x55555555, URZ ;  /* 0xaaaaaaab060478a5 */ /* 0x000fc8000f8e003f */
[----:B------:R-:W-:-:S04]  /*1b80*/  USHF.R.U32.HI UR4, URZ, 0x1, UR5 ;  /* 0x000000013f047899 */ /* 0x000fc80008011605 */
[----:B------:R-:W-:-:S04]  /*1b90*/  UIMAD UR6, UR4, -0x3, UR6 ;  /* 0xfffffffd040678a4 */ /* 0x000fc8000f8e0206 */
[----:B------:R-:W-:-:S04]  /*1ba0*/  ULEA UR6, UR6, UR41, 0x3 ;  /* 0x0000002906067291 */ /* 0x000fc8000f8e183f */
[----:B------:R-:W-:-:S04]  /*1bb0*/  UIADD3 UR6, UR6, 0x18, URZ ;  /* 0x0000001806067890 */ /* 0x000fc8000fffe03f */
[----:B------:R-:W-:-:S09]  /*1bc0*/  UPRMT UR6, URZ, 0x654, UR6 ;  /* 0x000006543f067896 */ /* 0x000fd20008000006 */
[----:B------:R-:W-:Y:S01]  /*1bd0*/  SYNCS.ARRIVE.TRANS64.RED.A1T0 RZ, [UR6], RZ ;  /* 0x000000ffffff79a7 */ /* 0x000fe20008100406 */
[----:B------:R-:W-:Y:S05]  /*1be0*/  @P0 BRA `(.L_x_29) ;  /* 0x0000000000040947 */ /* 0x000fea0003800000 */
[----:B------:R-:W-:Y:S01]  /*1bf0*/  BPT.TRAP 0x1 ;  /* 0x000000040000795c */ /* 0x000fe20000300000 */
.L_x_29:
[----:B------:R-:W-:Y:S01]  /*1c00*/  SHF.L.U32 R0, R68, 0x1f, RZ ;  /* 0x0000001f44007819 */ /* 0x000fe200000006ff */
[----:B------:R-:W-:Y:S01]  /*1c10*/  UIADD3 UR39, UR39, UR48, URZ ;  /* 0x0000003027277290 */ /* 0x000fe2000fffe03f */
[----:B------:R-:W-:Y:S01]  /*1c20*/  IMAD.SHL.U32 R13, R19, 0x40, RZ ;  /* 0x00000040130d7824 */ /* 0x000fe200078e00ff */
[----:B------:R-:W-:Y:S01]  /*1c30*/  UISETP.GE.U32.AND UP1, UPT, UR48, 0x3, UPT ;  /* 0x000000033000788c */ /* 0x000fe2000bf26070 */
[----:B------:R-:W1:Y:S01]  /*1c40*/  SYNCS.PHASECHK.TRANS64.TRYWAIT P0, [UR43+0x8], R0 ;  /* 0x00000800ff0075a7 */ /* 0x000e62000800016b */
[----:B------:R-:W-:Y:S01]  /*1c50*/  UISETP.GT.U32.AND UP0, UPT, UR39, 0x2, UPT ;  /* 0x000000022700788c */ /* 0x000fe2000bf04070 */
[----:B0-----:R-:W-:Y:S01]  /*1c60*/  SHF.R.S32.HI R11, RZ, 0x1f, R18 ;  /* 0x0000001fff0b7819 */ /* 0x001fe20000011412 */
[----:B------:R-:W-:Y:S02]  /*1c70*/  UIMAD.WIDE.U32 UR4, UR39, -0x55555555, URZ ;  /* 0xaaaaaaab270478a5 */ /* 0x000fe4000f8e003f */
[----:B------:R-:W-:Y:S02]  /*1c80*/  UISETP.LT.U32.AND UP0, UPT, UR48, 0x3, UP0 ;  /* 0x000000033000788c */ /* 0x000fe40008701070 */
[----:B------:R-:W-:-:S02]  /*1c90*/  USHF.R.U32.HI UR4, URZ, 0x1, UR5 ;  /* 0x000000013f047899 */ /* 0x000fc40008011605 */
[----:B------:R-:W-:Y:S02]  /*1ca0*/  USEL UR6, URZ, 0x1, !UP0 ;  /* 0x000000013f067887 */ /* 0x000fe4000c000000 */
[----:B------:R-:W-:Y:S02]  /*1cb0*/  UIMAD UR39, UR4, -0x3, UR39 ;  /* 0xfffffffd042778a4 */ /* 0x000fe4000f8e0227 */
[----:B------:R-:W-:-:S04]  /*1cc0*/  ULOP3.LUT UR38, UR38, UR6, URZ, 0x3c, !UPT ;  /* 0x0000000626267292 */ /* 0x000fc8000f8e3c3f */
[----:B------:R-:W-:Y:S01]  /*1cd0*/  @UP1 ULOP3.LUT UR38, UR38, 0x1, UR4, 0x78, !UPT ;  /* 0x0000000126261892 */ /* 0x000fe2000f8e7804 */
[----:B-1----:R-:W-:Y:S11]  /*1ce0*/  @!P0 BRA `(.L_x_31) ;  /* 0x0000003000e48947 */ /* 0x002ff60003800000 */
.L_x_124:
[----:B0-----:R-:W-:Y:S01]  /*1cf0*/  IMAD.SHL.U32 R0, R22, 0x40, RZ ;  /* 0x0000004016007824 */ /* 0x001fe200078e00ff */
[----:B------:R-:W-:Y:S01]  /*1d00*/  ULDC UR6, c[0x0][0x284] ;  /* 0x0000a10000067ab9 */ /* 0x000fe20000000800 */
[----:B------:R-:W-:Y:S01]  /*1d10*/  ULDC.64 UR4, c[0x0][0x5d0] ;  /* 0x0001740000047ab9 */ /* 0x000fe20000000a00 */
[----:B------:R-:W-:Y:S01]  /*1d20*/  SHF.R.S32.HI R10, RZ, 0x1f, R13 ;  /* 0x0000001fff0a7819 */ /* 0x000fe2000001140d */
[----:B------:R-:W-:Y:S01]  /*1d30*/  IMAD R3, R11, UR4, RZ ;  /* 0x000000040b037c24 */ /* 0x000fe2000f8e02ff */
[----:B------:R-:W-:Y:S01]  /*1d40*/  ISETP.GE.AND P0, PT, R0, UR6, PT ;  /* 0x0000000600007c0c */ /* 0x000fe2000bf06270 */
[C---:B------:R-:W-:Y:S01]  /*1d50*/  IMAD.WIDE.U32 R4, R18.reuse, UR4, R60 ;  /* 0x0000000412047c25 */ /* 0x040fe2000f8e003c */
[----:B------:R-:W-:Y:S02]  /*1d60*/  ULDC UR4, c[0x0][0x288] ;  /* 0x0000a20000047ab9 */ /* 0x000fe40000000800 */
[C---:B------:R-:W-:Y:S01]  /*1d70*/  ISETP.GE.OR P0, PT, R13.reuse, UR4, P0 ;  /* 0x000000040d007c0c */ /* 0x040fe20008706670 */
[----:B------:R-:W-:Y:S01]  /*1d80*/  IMAD R3, R18, UR5, R3 ;  /* 0x0000000512037c24 */ /* 0x000fe2000f8e0203 */
[----:B------:R-:W-:-:S04]  /*1d90*/  IADD3 R4, P1, R13, R4, RZ ;  /* 0x000000040d047210 */ /* 0x000fc80007f3e0ff */
[----:B------:R-:W-:-:S07]  /*1da0*/  IADD3.X R5, R10, R5, R3, P1, !PT ;  /* 0x000000050a057210 */ /* 0x000fce0000ffe403 */
[----:B------:R-:W-:Y:S05]  /*1db0*/  @P0 BRA `(.L_x_32) ;  /* 0x0000001c001c0947 */ /* 0x000fea0003800000 */
[----:B------:R-:W0:Y:S01]  /*1dc0*/  LDC.64 R8, c[0x0][0x5c8] ;  /* 0x00017200ff087b82 */ /* 0x000e220000000a00 */
[----:B------:R-:W-:Y:S01]  /*1dd0*/  IMAD.WIDE R14, R22, 0x40, R58 ;  /* 0x00000040160e7825 */ /* 0x000fe200078e023a */
[----:B------:R-:W-:Y:S01]  /*1de0*/  ULDC.64 UR4, c[0x0][0x5c0] ;  /* 0x0001700000047ab9 */ /* 0x000fe20000000a00 */
[----:B------:R-:W-:Y:S02]  /*1df0*/  BSSY B0, `(.L_x_32) ;  /* 0x00001c3000007945 */ /* 0x000fe40003800000 */
[----:B------:R-:W-:Y:S02]  /*1e00*/  IMAD.IADD R22, R65, 0x1, -R0 ;  /* 0x0000000141167824 */ /* 0x000fe400078e0a00 */
[----:B------:R-:W-:Y:S02]  /*1e10*/  IMAD.IADD R69, R62, 0x1, -R13 ;  /* 0x000000013e457824 */ /* 0x000fe400078e0a0d */
[-C--:B0-----:R-:W-:Y:S02]  /*1e20*/  IMAD R3, R15, R8.reuse, RZ ;  /* 0x000000080f037224 */ /* 0x081fe400078e02ff */
[----:B------:R-:W-:-:S04]  /*1e30*/  IMAD.WIDE.U32 R4, R14, R8, R4 ;  /* 0x000000080e047225 */ /* 0x000fc800078e0004 */
[----:B------:R-:W-:Y:S01]  /*1e40*/  IMAD R3, R14, R9, R3 ;  /* 0x000000090e037224 */ /* 0x000fe200078e0203 */
[----:B------:R-:W-:-:S03]  /*1e50*/  IADD3 R6, P0, R4, UR4, RZ ;  /* 0x0000000404067c10 */ /* 0x000fc6000ff1e0ff */
[----:B------:R-:W-:Y:S01]  /*1e60*/  IMAD.IADD R3, R5, 0x1, R3 ;  /* 0x0000000105037824 */ /* 0x000fe200078e0203 */
[----:B------:R-:W-:-:S04]  /*1e70*/  LEA R4, P1, R8, R6, 0x3 ;  /* 0x0000000608047211 */ /* 0x000fc800078218ff */
[----:B------:R-:W-:Y:S02]  /*1e80*/  IADD3.X R7, R3, UR5, RZ, P0, !PT ;  /* 0x0000000503077c10 */ /* 0x000fe400087fe4ff */
[----:B-----5:R-:W-:Y:S02]  /*1e90*/  ISETP.NE.AND P0, PT, R57, RZ, PT ;  /* 0x000000ff3900720c */ /* 0x020fe40003f05270 */
[----:B------:R-:W-:-:S11]  /*1ea0*/  LEA.HI.X R5, R8, R7, R9, 0x3, P1 ;  /* 0x0000000708057211 */ /* 0x000fd600008f1c09 */
[----:B------:R-:W-:Y:S05]  /*1eb0*/  @!P0 BRA `(.L_x_33) ;  /* 0x0000001400188947 */ /* 0x000fea0003800000 */
[----:B------:R-:W0:Y:S01]  /*1ec0*/  LDC.64 R20, c[0x0][0x5b0] ;  /* 0x00016c00ff147b82 */ /* 0x000e220000000a00 */
[----:B------:R-:W-:Y:S01]  /*1ed0*/  ULDC.64 UR4, c[0x0][0x5b8] ;  /* 0x00016e0000047ab9 */ /* 0x000fe20000000a00 */
[----:B------:R-:W-:Y:S01]  /*1ee0*/  ISETP.GE.AND P3, PT, R69, 0x1, PT ;  /* 0x000000014500780c */ /* 0x000fe20003f66270 */
[----:B------:R-:W-:Y:S01]  /*1ef0*/  IMAD.WIDE.U32 R8, R18, UR4, R60 ;  /* 0x0000000412087c25 */ /* 0x000fe2000f8e003c */
[----:B------:R-:W-:Y:S02]  /*1f00*/  BSSY B1, `(.L_x_34) ;  /* 0x000000e000017945 */ /* 0x000fe40003800000 */
[----:B------:R-:W-:Y:S01]  /*1f10*/  ISETP.LT.OR P1, PT, R22, 0x1, !P3 ;  /* 0x000000011600780c */ /* 0x000fe20005f21670 */
[----:B------:R-:W-:Y:S01]  /*1f20*/  IMAD R3, R11, UR4, RZ ;  /* 0x000000040b037c24 */ /* 0x000fe2000f8e02ff */
[----:B------:R-:W1:Y:S01]  /*1f30*/  LDC.64 R70, c[0x0][0x5a8] ;  /* 0x00016a00ff467b82 */ /* 0x000e620000000a00 */
[----:B------:R-:W-:Y:S02]  /*1f40*/  IADD3 R12, P0, R13, R8, RZ ;  /* 0x000000080d0c7210 */ /* 0x000fe40007f1e0ff */
[----:B------:R-:W-:-:S05]  /*1f50*/  IMAD R3, R18, UR5, R3 ;  /* 0x0000000512037c24 */ /* 0x000fca000f8e0203 */
[----:B------:R-:W-:Y:S01]  /*1f60*/  IADD3.X R13, R10, R9, R3, P0, !PT ;  /* 0x000000090a0d7210 */ /* 0x000fe200007fe403 */
[-C--:B0-----:R-:W-:Y:S02]  /*1f70*/  IMAD R0, R15, R20.reuse, RZ ;  /* 0x000000140f007224 */ /* 0x081fe400078e02ff */
[----:B------:R-:W-:-:S04]  /*1f80*/  IMAD.WIDE.U32 R8, R14, R20, R12 ;  /* 0x000000140e087225 */ /* 0x000fc800078e000c */
[----:B------:R-:W-:Y:S01]  /*1f90*/  IMAD R19, R14, R21, R0 ;  /* 0x000000150e137224 */ /* 0x000fe200078e0200 */
[----:B-1----:R-:W-:-:S04]  /*1fa0*/  IADD3 R8, P0, R8, R70, RZ ;  /* 0x0000004608087210 */ /* 0x002fc80007f1e0ff */
[----:B------:R-:W-:Y:S01]  /*1fb0*/  IADD3.X R9, R71, R9, R19, P0, !PT ;  /* 0x0000000947097210 */ /* 0x000fe200007fe413 */
[----:B------:R-:W-:Y:S08]  /*1fc0*/  @P1 BRA `(.L_x_35) ;  /* 0x0000000000041947 */ /* 0x000ff00003800000 */
[----:B------:R0:W5:Y:S02]  /*1fd0*/  LDG.E.U8 R67, desc[UR36][R8.64] ;  /* 0x0000002408437981 */ /* 0x000164000c1e1100 */
.L_x_35:
[----:B------:R-:W-:Y:S05]  /*1fe0*/  BSYNC B1 ;  /* 0x0000000000017941 */ /* 0x000fea0003800000 */
.L_x_34:
[----:B-----5:R-:W-:Y:S01]  /*1ff0*/  LOP3.LUT R0, R67, 0xffff, RZ, 0xc0, !PT ;  /* 0x0000ffff43007812 */ /* 0x020fe200078ec0ff */
[----:B------:R-:W-:Y:S01]  /*2000*/  IMAD.SHL.U32 R10, R20, 0x8, RZ ;  /* 0x00000008140a7824 */ /* 0x000fe200078e00ff */
[----:B------:R-:W-:Y:S01]  /*2010*/  ISETP.GE.AND P2, PT, R69, 0x2, PT ;  /* 0x000000024500780c */ /* 0x000fe20003f46270 */
[----:B------:R-:W-:Y:S01]  /*2020*/  BSSY B1, `(.L_x_36) ;  /* 0x000000e000017945 */ /* 0x000fe20003800000 */
[----:B------:R-:W-:Y:S02]  /*2030*/  PRMT R0, R0, 0x8880, RZ ;  /* 0x0000888000007816 */ /* 0x000fe400000000ff */
[----:B------:R-:W-:Y:S02]  /*2040*/  ISETP.LT.OR P0, PT, R22, 0x1, !P2 ;  /* 0x000000011600780c */ /* 0x000fe40005701670 */
[----:B------:R-:W-:Y:S01]  /*2050*/  SHF.L.U64.HI R11, R20, 0x3, R21 ;  /* 0x00000003140b7819 */ /* 0x000fe20000010215 */
[----:B------:R-:W-:-:S04]  /*2060*/  IMAD R3, R0, R57, RZ ;  /* 0x0000003900037224 */ /* 0x000fc800078e02ff */
[----:B------:R-:W-:Y:S02]  /*2070*/  @!P1 IMAD R15, R24, R56, R3 ;  /* 0x00000038180f9224 */ /* 0x000fe400078e0203 */
[----:B------:R-:W-:-:S03]  /*2080*/  IMAD.WIDE.U32 R10, R14, R20, R10 ;  /* 0x000000140e0a7225 */ /* 0x000fc600078e000a */
[----:B------:R1:W-:Y:S01]  /*2090*/  @!P1 STG.E.U8 desc[UR36][R6.64], R15 ;  /* 0x0000000f06009986 */ /* 0x0003e2000c101124 */
[----:B------:R-:W-:Y:S01]  /*20a0*/  IMAD.IADD R14, R19, 0x1, R11 ;  /* 0x00000001130e7824 */ /* 0x000fe200078e020b */
[----:B------:R-:W-:Y:S01]  /*20b0*/  IADD3 R10, P4, P5, R12, R70, R10 ;  /* 0x000000460c0a7210 */ /* 0x000fe20007d9e00a */
[----:B------:R-:W-:-:S12]  /*20c0*/  @P0 BRA `(.L_x_37) ;  /* 0x00000000000c0947 */ /* 0x000fd80003800000 */
[----:B------:R-:W2:Y:S02]  /*20d0*/  LDG.E.U8 R67, desc[UR36][R8.64+0x1] ;  /* 0x0000012408437981 */ /* 0x000ea4000c1e1100 */
[----:B--2---:R-:W-:-:S05]  /*20e0*/  PRMT R0, R67, 0x8880, RZ ;  /* 0x0000888043007816 */ /* 0x004fca00000000ff */
[----:B------:R-:W-:-:S07]  /*20f0*/  IMAD R3, R0, R57, RZ ;  /* 0x0000003900037224 */ /* 0x000fce00078e02ff */
.L_x_37:
[----:B------:R-:W-:Y:S05]  /*2100*/  BSYNC B1 ;  /* 0x0000000000017941 */ /* 0x000fea0003800000 */
.L_x_36:
[C---:B------:R-:W-:Y:S01]  /*2110*/  ISETP.LT.OR P3, PT, R22.reuse, 0x9, !P3 ;  /* 0x000000091600780c */ /* 0x040fe20005f61670 */
[----:B------:R-:W-:Y:S01]  /*2120*/  @!P0 IMAD R25, R25, R56, R3 ;  /* 0x0000003819198224 */ /* 0x000fe200078e0203 */
[----:B------:R-:W-:Y:S01]  /*2130*/  ISETP.GE.AND P1, PT, R69, 0x9, PT ;  /* 0x000000094500780c */ /* 0x000fe20003f26270 */
[----:B------:R-:W-:Y:S01]  /*2140*/  BSSY B1, `(.L_x_38) ;  /* 0x000000b000017945 */ /* 0x000fe20003800000 */
[----:B------:R-:W-:Y:S02]  /*2150*/  IADD3.X R11, R13, R71, R14, P4, P5 ;  /* 0x000000470d0b7210 */ /* 0x000fe400027ea40e */
[----:B------:R2:W-:Y:S01]  /*2160*/  @!P0 STG.E.U8 desc[UR36][R6.64+0x1], R25 ;  /* 0x0000011906008986 */ /* 0x0005e2000c101124 */
[----:B------:R-:W-:Y:S02]  /*2170*/  ISETP.GE.AND P0, PT, R69, 0xa, PT ;  /* 0x0000000a4500780c */ /* 0x000fe40003f06270 */
[C---:B------:R-:W-:Y:S02]  /*2180*/  ISETP.LT.OR P2, PT, R22.reuse, 0x9, !P2 ;  /* 0x000000091600780c */ /* 0x040fe40005741670 */
[----:B------:R-:W-:-:S02]  /*2190*/  ISETP.LT.OR P5, PT, R22, 0x1, !P1 ;  /* 0x000000011600780c */ /* 0x000fc40004fa1670 */
[----:B------:R-:W-:Y:S01]  /*21a0*/  ISETP.LT.OR P4, PT, R22, 0x1, !P0 ;  /* 0x000000011600780c */ /* 0x000fe20004781670 */
[----:B------:R-:W-:-:S12]  /*21b0*/  @P3 BRA `(.L_x_39) ;  /* 0x00000000000c3947 */ /* 0x000fd80003800000 */
[----:B------:R-:W3:Y:S02]  /*21c0*/  LDG.E.U8 R67, desc[UR36][R10.64] ;  /* 0x000000240a437981 */ /* 0x000ee4000c1e1100 */
[----:B---3--:R-:W-:-:S05]  /*21d0*/  PRMT R0, R67, 0x8880, RZ ;  /* 0x0000888043007816 */ /* 0x008fca00000000ff */
[----:B------:R-:W-:-:S07]  /*21e0*/  IMAD R3, R0, R57, RZ ;  /* 0x0000003900037224 */ /* 0x000fce00078e02ff */
.L_x_39:
[----:B------:R-:W-:Y:S05]  /*21f0*/  BSYNC B1 ;  /* 0x0000000000017941 */ /* 0x000fea0003800000 */
.L_x_38:
[----:B------:R-:W-:Y:S01]  /*2200*/  @!P3 IMAD R13, R26, R56, R3 ;  /* 0x000000381a0db224 */ /* 0x000fe200078e0203 */
[----:B------:R-:W-:Y:S04]  /*2210*/  BSSY B1, `(.L_x_40) ;  /* 0x0000006000017945 */ /* 0x000fe80003800000 */
[----:B------:R3:W-:Y:S01]  /*2220*/  @!P3 STG.E.U8 desc[UR36][R4.64], R13 ;  /* 0x0000000d0400b986 */ /* 0x0007e2000c101124 */
[----:B------:R-:W-:Y:S05]  /*2230*/  @P2 BRA `(.L_x_41) ;  /* 0x00000000000c2947 */ /* 0x000fea0003800000 */
[----:B------:R-:W4:Y:S02]  /*2240*/  LDG.E.U8 R67, desc[UR36][R10.64+0x1] ;  /* 0x000001240a437981 */ /* 0x000f24000c1e1100 */
[----:B----4-:R-:W-:-:S05]  /*2250*/  PRMT R0, R67, 0x8880, RZ ;  /* 0x0000888043007816 */ /* 0x010fca00000000ff */
[----:B------:R-:W-:-:S07]  /*2260*/  IMAD R3, R0, R57, RZ ;  /* 0x0000003900037224 */ /* 0x000fce00078e02ff */
.L_x_41:
[----:B------:R-:W-:Y:S05]  /*2270*/  BSYNC B1 ;  /* 0x0000000000017941 */ /* 0x000fea0003800000 */
.L_x_40:
[----:B------:R-:W-:Y:S01]  /*2280*/  @!P2 IMAD R27, R27, R56, R3 ;  /* 0x000000381b1ba224 */ /* 0x000fe200078e0203 */
[----:B------:R-:W-:Y:S04]  /*2290*/  BSSY B1, `(.L_x_42) ;  /* 0x0000006000017945 */ /* 0x000fe80003800000 */
[----:B------:R4:W-:Y:S01]  /*22a0*/  @!P2 STG.E.U8 desc[UR36][R4.64+0x1], R27 ;  /* 0x0000011b0400a986 */ /* 0x0009e2000c101124 */
[----:B------:R-:W-:Y:S05]  /*22b0*/  @P5 BRA `(.L_x_43) ;  /* 0x00000000000c5947 */ /* 0x000fea0003800000 */
[----:B------:R-:W5:Y:S02]  /*22c0*/  LDG.E.U8 R67, desc[UR36][R8.64+0x8] ;  /* 0x0000082408437981 */ /* 0x000f64000c1e1100 */
[----:B-----5:R-:W-:-:S05]  /*22d0*/  PRMT R0, R67, 0x8880, RZ ;  /* 0x0000888043007816 */ /* 0x020fca00000000ff */
[----:B------:R-:W-:-:S07]  /*22e0*/  IMAD R3, R0, R57, RZ ;  /* 0x0000003900037224 */ /* 0x000fce00078e02ff */
.L_x_43:
[----:B------:R-:W-:Y:S05]  /*22f0*/  BSYNC B1 ;  /* 0x0000000000017941 */ /* 0x000fea0003800000 */
.L_x_42:
[----:B---3--:R-:W-:Y:S01]  /*2300*/  @!P5 IMAD R13, R28, R56, R3 ;  /* 0x000000381c0dd224 */ /* 0x008fe200078e0203 */
[----:B------:R-:W-:Y:S04]  /*2310*/  BSSY B1, `(.L_x_44) ;  /* 0x0000006000017945 */ /* 0x000fe80003800000 */
[----:B------:R3:W-:Y:S01]  /*2320*/  @!P5 STG.E.U8 desc[UR36][R6.64+0x8], R13 ;  /* 0x0000080d0600d986 */ /* 0x0007e2000c101124 */
[----:B------:R-:W-:Y:S05]  /*2330*/  @P4 BRA `(.L_x_45) ;  /* 0x00000000000c4947 */ /* 0x000fea0003800000 */
[----:B------:R-:W5:Y:S02]  /*2340*/  LDG.E.U8 R67, desc[UR36][R8.64+0x9] ;  /* 0x0000092408437981 */ /* 0x000f64000c1e1100 */
[----:B-----5:R-:W-:-:S05]  /*2350*/  PRMT R0, R67, 0x8880, RZ ;  /* 0x0000888043007816 */ /* 0x020fca00000000ff */
[----:B------:R-:W-:-:S07]  /*2360*/  IMAD R3, R0, R57, RZ ;  /* 0x0000003900037224 */ /* 0x000fce00078e02ff */
.L_x_45:
[----:B------:R-:W-:Y:S05]  /*2370*/  BSYNC B1 ;  /* 0x0000000000017941 */ /* 0x000fea0003800000 */
.L_x_44:
[C---:B------:R-:W-:Y:S01]  /*2380*/  ISETP.LT.OR P1, PT, R22.reuse, 0x9, !P1 ;  /* 0x000000091600780c */ /* 0x040fe20004f21670 */
[----:B------:R-:W-:Y:S01]  /*2390*/  @!P4 IMAD R29, R29, R56, R3 ;  /* 0x000000381d1dc224 */ /* 0x000fe200078e0203 */
[C---:B------:R-:W-:Y:S01]  /*23a0*/  ISETP.GE.AND P3, PT, R69.reuse, 0x11, PT ;  /* 0x000000114500780c */ /* 0x040fe20003f66270 */
[----:B------:R-:W-:Y:S01]  /*23b0*/  BSSY B1, `(.L_x_46) ;  /* 0x000000a000017945 */ /* 0x000fe20003800000 */
[----:B------:R-:W-:Y:S02]  /*23c0*/  ISETP.GE.AND P2, PT, R69, 0x12, PT ;  /* 0x000000124500780c */ /* 0x000fe40003f46270 */
[----:B------:R0:W-:Y:S01]  /*23d0*/  @!P4 STG.E.U8 desc[UR36][R6.64+0x9], R29 ;  /* 0x0000091d0600c986 */ /* 0x0001e2000c101124 */
[C---:B------:R-:W-:Y:S02]  /*23e0*/  ISETP.LT.OR P0, PT, R22.reuse, 0x9, !P0 ;  /* 0x000000091600780c */ /* 0x040fe40004701670 */
[C---:B------:R-:W-:Y:S02]  /*23f0*/  ISETP.LT.OR P5, PT, R22.reuse, 0x1, !P3 ;  /* 0x000000011600780c */ /* 0x040fe40005fa1670 */
[----:B------:R-:W-:-:S02]  /*2400*/  ISETP.LT.OR P4, PT, R22, 0x1, !P2 ;  /* 0x000000011600780c */ /* 0x000fc40005781670 */
[----:B------:R-:W-:Y:S11]  /*2410*/  @P1 BRA `(.L_x_47) ;  /* 0x00000000000c1947 */ /* 0x000ff60003800000 */
[----:B------:R-:W5:Y:S02]  /*2420*/  LDG.E.U8 R67, desc[UR36][R10.64+0x8] ;  /* 0x000008240a437981 */ /* 0x000f64000c1e1100 */
[----:B-----5:R-:W-:-:S05]  /*2430*/  PRMT R0, R67, 0x8880, RZ ;  /* 0x0000888043007816 */ /* 0x020fca00000000ff */
[----:B------:R-:W-:-:S07]  /*2440*/  IMAD R3, R0, R57, RZ ;  /* 0x0000003900037224 */ /* 0x000fce00078e02ff */
.L_x_47:
[----:B------:R-:W-:Y:S05]  /*2450*/  BSYNC B1 ;  /* 0x0000000000017941 */ /* 0x000fea0003800000 */
.L_x_46:
[----:B---3--:R-:W-:Y:S01]  /*2460*/  @!P1 IMAD R13, R30, R56, R3 ;  /* 0x000000381e0d9224 */ /* 0x008fe200078e0203 */
[----:B------:R-:W-:Y:S04]  /*2470*/  BSSY B1, `(.L_x_48) ;  /* 0x0000006000017945 */ /* 0x000fe80003800000 */
[----:B------:R3:W-:Y:S01]  /*2480*/  @!P1 STG.E.U8 desc[UR36][R4.64+0x8], R13 ;  /* 0x0000080d04009986 */ /* 0x0007e2000c101124 */
[----:B------:R-:W-:Y:S05]  /*2490*/  @P0 BRA `(.L_x_49) ;  /* 0x00000000000c0947 */ /* 0x000fea0003800000 */
[----:B------:R-:W5:Y:S02]  /*24a0*/  LDG.E.U8 R67, desc[UR36][R10.64+0x9] ;  /* 0x000009240a437981 */ /* 0x000f64000c1e1100 */
[----:B-----5:R-:W-:-:S05]  /*24b0*/  PRMT R0, R67, 0x8880, RZ ;  /* 0x0000888043007816 */ /* 0x020fca00000000ff */
[----:B------:R-:W-:-:S07]  /*24c0*/  IMAD R3, R0, R57, RZ ;  /* 0x0000003900037224 */ /* 0x000fce00078e02ff */
.L_x_49:
[----:B------:R-:W-:Y:S05]  /*24d0*/  BSYNC B1 ;  /* 0x0000000000017941 */ /* 0x000fea0003800000 */
.L_x_48:
[----:B------:R-:W-:Y:S01]  /*24e0*/  @!P0 IMAD R31, R31, R56, R3 ;  /* 0x000000381f1f8224 */ /* 0x000fe200078e0203 */
[----:B------:R-:W-:Y:S04]  /*24f0*/  BSSY B1, `(.L_x_50) ;  /* 0x0000006000017945 */ /* 0x000fe80003800000 */
[----:B------:R0:W-:Y:S01]  /*2500*/  @!P0 STG.E.U8 desc[UR36][R4.64+0x9], R31 ;  /* 0x0000091f04008986 */ /* 0x0001e2000c101124 */
[----:B------:R-:W-:Y:S05]  /*2510*/  @P5 BRA `(.L_x_51) ;  /* 0x00000000000c5947 */ /* 0x000fea0003800000 */
[----:B------:R-:W5:Y:S02]  /*2520*/  LDG.E.U8 R67, desc[UR36][R8.64+0x10] ;  /* 0x0000102408437981 */ /* 0x000f64000c1e1100 */
[----:B-----5:R-:W-:-:S05]  /*2530*/  PRMT R0, R67, 0x8880, RZ ;  /* 0x0000888043007816 */ /* 0x020fca00000000ff */
[----:B------:R-:W-:-:S07]  /*2540*/  IMAD R3, R0, R57, RZ ;  /* 0x0000003900037224 */ /* 0x000fce00078e02ff */
.L_x_51:
[----:B------:R-:W-:Y:S05]  /*2550*/  BSYNC B1 ;  /* 0x0000000000017941 */ /* 0x000fea0003800000 */
.L_x_50:
[----:B---3--:R-:W-:Y:S01]  /*2560*/  @!P5 IMAD R13, R32, R56, R3 ;  /* 0x00000038200dd224 */ /* 0x008fe200078e0203 */
[----:B------:R-:W-:Y:S04]  /*2570*/  BSSY B1, `(.L_x_52) ;  /* 0x0000006000017945 */ /* 0x000fe80003800000 */
[----:B------:R3:W-:Y:S01]  /*2580*/  @!P5 STG.E.U8 desc[UR36][R6.64+0x10], R13 ;  /* 0x0000100d0600d986 */ /* 0x0007e2000c101124 */
[----:B------:R-:W-:Y:S05]  /*2590*/  @P4 BRA `(.L_x_53) ;  /* 0x00000000000c4947 */ /* 0x000fea0003800000 */
[----:B------:R-:W5:Y:S02]  /*25a0*/  LDG.E.U8 R67, desc[UR36][R8.64+0x11] ;  /* 0x0000112408437981 */ /* 0x000f64000c1e1100 */
[----:B-----5:R-:W-:-:S05]  /*25b0*/  PRMT R0, R67, 0x8880, RZ ;  /* 0x0000888043007816 */ /* 0x020fca00000000ff */
[----:B------:R-:W-:-:S07]  /*25c0*/  IMAD R3, R0, R57, RZ ;  /* 0x0000003900037224 */ /* 0x000fce00078e02ff */
.L_x_53:
[----:B------:R-:W-:Y:S05]  /*25d0*/  BSYNC B1 ;  /* 0x0000000000017941 */ /* 0x000fea0003800000 */
.L_x_52:
        /* <DEDUP_REMOVED lines=13> */
.L_x_55:
[----:B------:R-:W-:Y:S05]  /*26b0*/  BSYNC B1 ;  /* 0x0000000000017941 */ /* 0x000fea0003800000 */
.L_x_54:
[----:B---3--:R-:W-:Y:S01]  /*26c0*/  @!P3 IMAD R13, R34, R56, R3 ;  /* 0x00000038220db224 */ /* 0x008fe200078e0203 */
[----:B------:R-:W-:Y:S04]  /*26d0*/  BSSY B1, `(.L_x_56) ;  /* 0x0000006000017945 */ /* 0x000fe80003800000 */
[----:B------:R3:W-:Y:S01]  /*26e0*/  @!P3 STG.E.U8 desc[UR36][R4.64+0x10], R13 ;  /* 0x0000100d0400b986 */ /* 0x0007e2000c101124 */
[----:B------:R-:W-:Y:S05]  /*26f0*/  @P2 BRA `(.L_x_57) ;  /* 0x00000000000c2947 */ /* 0x000fea0003800000 */
[----:B------:R-:W5:Y:S02]  /*2700*/  LDG.E.U8 R67, desc[UR36][R10.64+0x11] ;  /* 0x000011240a437981 */ /* 0x000f64000c1e1100 */
[----:B-----5:R-:W-:-:S05]  /*2710*/  PRMT R0, R67, 0x8880, RZ ;  /* 0x0000888043007816 */ /* 0x020fca00000000ff */
[----:B------:R-:W-:-:S07]  /*2720*/  IMAD R3, R0, R57, RZ ;  /* 0x0000003900037224 */ /* 0x000fce00078e02ff */
.L_x_57:
[----:B------:R-:W-:Y:S05]  /*2730*/  BSYNC B1 ;  /* 0x0000000000017941 */ /* 0x000fea0003800000 */
.L_x_56:
[----:B------:R-:W-:Y:S01]  /*2740*/  @!P2 IMAD R35, R35, R56, R3 ;  /* 0x000000382323a224 */ /* 0x000fe200078e0203 */
[----:B------:R-:W-:Y:S04]  /*2750*/  BSSY B1, `(.L_x_58) ;  /* 0x0000006000017945 */ /* 0x000fe80003800000 */
[----:B------:R0:W-:Y:S01]  /*2760*/  @!P2 STG.E.U8 desc[UR36][R4.64+0x11], R35 ;  /* 0x000011230400a986 */ /* 0x0001e2000c101124 */
[----:B------:R-:W-:Y:S05]  /*2770*/  @P5 BRA `(.L_x_59) ;  /* 0x00000000000c5947 */ /* 0x000fea0003800000 */
[----:B------:R-:W5:Y:S02]  /*2780*/  LDG.E.U8 R67, desc[UR36][R8.64+0x18] ;  /* 0x0000182408437981 */ /* 0x000f64000c1e1100 */
[----:B-----5:R-:W-:-:S05]  /*2790*/  PRMT R0, R67, 0x8880, RZ ;  /* 0x0000888043007816 */ /* 0x020fca00000000ff */
[----:B------:R-:W-:-:S07]  /*27a0*/  IMAD R3, R0, R57, RZ ;  /* 0x0000003900037224 */ /* 0x000fce00078e02ff */
.L_x_59:
[----:B------:R-:W-:Y:S05]  /*27b0*/  BSYNC B1 ;  /* 0x0000000000017941 */ /* 0x000fea0003800000 */
.L_x_58:
[----:B---3--:R-:W-:Y:S01]  /*27c0*/  @!P5 IMAD R13, R36, R56, R3 ;  /* 0x00000038240dd224 */ /* 0x008fe200078e0203 */
[----:B------:R-:W-:Y:S04]  /*27d0*/  BSSY B1, `(.L_x_60) ;  /* 0x0000006000017945 */ /* 0x000fe80003800000 */
[----:B------:R3:W-:Y:S01]  /*27e0*/  @!P5 STG.E.U8 desc[UR36][R6.64+0x18], R13 ;  /* 0x0000180d0600d986 */ /* 0x0007e2000c101124 */
[----:B------:R-:W-:Y:S05]  /*27f0*/  @P4 BRA `(.L_x_61) ;  /* 0x00000000000c4947 */ /* 0x000fea0003800000 */
[----:B------:R-:W5:Y:S02]  /*2800*/  LDG.E.U8 R67, desc[UR36][R8.64+0x19] ;  /* 0x0000192408437981 */ /* 0x000f64000c1e1100 */
[----:B-----5:R-:W-:-:S05]  /*2810*/  PRMT R0, R67, 0x8880, RZ ;  /* 0x0000888043007816 */ /* 0x020fca00000000ff */
[----:B------:R-:W-:-:S07]  /*2820*/  IMAD R3, R0, R57, RZ ;  /* 0x0000003900037224 */ /* 0x000fce00078e02ff */
.L_x_61:
[----:B------:R-:W-:Y:S05]  /*2830*/  BSYNC B1 ;  /* 0x0000000000017941 */ /* 0x000fea0003800000 */
.L_x_60:
        /* <DEDUP_REMOVED lines=13> */
.L_x_63:
[----:B------:R-:W-:Y:S05]  /*2910*/  BSYNC B1 ;  /* 0x0000000000017941 */ /* 0x000fea0003800000 */
.L_x_62:
[----:B---3--:R-:W-:Y:S01]  /*2920*/  @!P1 IMAD R13, R38, R56, R3 ;  /* 0x00000038260d9224 */ /* 0x008fe200078e0203 */
[----:B------:R-:W-:Y:S04]  /*2930*/  BSSY B1, `(.L_x_64) ;  /* 0x0000006000017945 */ /* 0x000fe80003800000 */
[----:B------:R3:W-:Y:S01]  /*2940*/  @!P1 STG.E.U8 desc[UR36][R4.64+0x18], R13 ;  /* 0x0000180d04009986 */ /* 0x0007e2000c101124 */
[----:B------:R-:W-:Y:S05]  /*2950*/  @P4 BRA `(.L_x_65) ;  /* 0x00000000000c4947 */ /* 0x000fea0003800000 */
[----:B------:R-:W5:Y:S02]  /*2960*/  LDG.E.U8 R67, desc[UR36][R10.64+0x19] ;  /* 0x000019240a437981 */ /* 0x000f64000c1e1100 */
[----:B-----5:R-:W-:-:S05]  /*2970*/  PRMT R0, R67, 0x8880, RZ ;  /* 0x0000888043007816 */ /* 0x020fca00000000ff */
[----:B------:R-:W-:-:S07]  /*2980*/  IMAD R3, R0, R57, RZ ;  /* 0x0000003900037224 */ /* 0x000fce00078e02ff */
.L_x_65:
[----:B------:R-:W-:Y:S05]  /*2990*/  BSYNC B1 ;  /* 0x0000000000017941 */ /* 0x000fea0003800000 */
.L_x_64:
[----:B------:R-:W-:Y:S01]  /*29a0*/  @!P4 IMAD R39, R39, R56, R3 ;  /* 0x000000382727c224 */ /* 0x000fe200078e0203 */
[----:B------:R-:W-:Y:S04]  /*29b0*/  BSSY B1, `(.L_x_66) ;  /* 0x0000006000017945 */ /* 0x000fe80003800000 */
[----:B------:R0:W-:Y:S01]  /*29c0*/  @!P4 STG.E.U8 desc[UR36][R4.64+0x19], R39 ;  /* 0x000019270400c986 */ /* 0x0001e2000c101124 */
[----:B------:R-:W-:Y:S05]  /*29d0*/  @P5 BRA `(.L_x_67) ;  /* 0x00000000000c5947 */ /* 0x000fea0003800000 */
[----:B------:R-:W5:Y:S02]  /*29e0*/  LDG.E.U8 R67, desc[UR36][R8.64+0x20] ;  /* 0x0000202408437981 */ /* 0x000f64000c1e1100 */
[----:B-----5:R-:W-:-:S05]  /*29f0*/  PRMT R0, R67, 0x8880, RZ ;  /* 0x0000888043007816 */ /* 0x020fca00000000ff */
[----:B------:R-:W-:-:S07]  /*2a00*/  IMAD R3, R0, R57, RZ ;  /* 0x0000003900037224 */ /* 0x000fce00078e02ff */
.L_x_67:
[----:B------:R-:W-:Y:S05]  /*2a10*/  BSYNC B1 ;  /* 0x0000000000017941 */ /* 0x000fea0003800000 */
.L_x_66:
[----:B---3--:R-:W-:Y:S01]  /*2a20*/  @!P5 IMAD R13, R40, R56, R3 ;  /* 0x00000038280dd224 */ /* 0x008fe200078e0203 */
[----:B------:R-:W-:Y:S04]  /*2a30*/  BSSY B1, `(.L_x_68) ;  /* 0x0000006000017945 */ /* 0x000fe80003800000 */
[----:B------:R3:W-:Y:S01]  /*2a40*/  @!P5 STG.E.U8 desc[UR36][R6.64+0x20], R13 ;  /* 0x0000200d0600d986 */ /* 0x0007e2000c101124 */
[----:B------:R-:W-:Y:S05]  /*2a50*/  @P0 BRA `(.L_x_69) ;  /* 0x00000000000c0947 */ /* 0x000fea0003800000 */
[----:B------:R-:W5:Y:S02]  /*2a60*/  LDG.E.U8 R67, desc[UR36][R8.64+0x21] ;  /* 0x0000212408437981 */ /* 0x000f64000c1e1100 */
[----:B-----5:R-:W-:-:S05]  /*2a70*/  PRMT R0, R67, 0x8880, RZ ;  /* 0x0000888043007816 */ /* 0x020fca00000000ff */
[----:B------:R-:W-:-:S07]  /*2a80*/  IMAD R3, R0, R57, RZ ;  /* 0x0000003900037224 */ /* 0x000fce00078e02ff */
.L_x_69:
[----:B------:R-:W-:Y:S05]  /*2a90*/  BSYNC B1 ;  /* 0x0000000000017941 */ /* 0x000fea0003800000 */
.L_x_68:
        /* <DEDUP_REMOVED lines=13> */
.L_x_71:
[----:B------:R-:W-:Y:S05]  /*2b70*/  BSYNC B1 ;  /* 0x0000000000017941 */ /* 0x000fea0003800000 */
.L_x_70:
[----:B---3--:R-:W-:Y:S01]  /*2b80*/  @!P3 IMAD R13, R42, R56, R3 ;  /* 0x000000382a0db224 */ /* 0x008fe200078e0203 */
[----:B------:R-:W-:Y:S04]  /*2b90*/  BSSY B1, `(.L_x_72) ;  /* 0x0000006000017945 */ /* 0x000fe80003800000 */
[----:B------:R3:W-:Y:S01]  /*2ba0*/  @!P3 STG.E.U8 desc[UR36][R4.64+0x20], R13 ;  /* 0x0000200d0400b986 */ /* 0x0007e2000c101124 */
[----:B------:R-:W-:Y:S05]  /*2bb0*/  @P2 BRA `(.L_x_73) ;  /* 0x00000000000c2947 */ /* 0x000fea0003800000 */
[----:B------:R-:W5:Y:S02]  /*2bc0*/  LDG.E.U8 R67, desc[UR36][R10.64+0x21] ;  /* 0x000021240a437981 */ /* 0x000f64000c1e1100 */
[----:B-----5:R-:W-:-:S05]  /*2bd0*/  PRMT R0, R67, 0x8880, RZ ;  /* 0x0000888043007816 */ /* 0x020fca00000000ff */
[----:B------:R-:W-:-:S07]  /*2be0*/  IMAD R3, R0, R57, RZ ;  /* 0x0000003900037224 */ /* 0x000fce00078e02ff */
.L_x_73:
[----:B------:R-:W-:Y:S05]  /*2bf0*/  BSYNC B1 ;  /* 0x0000000000017941 */ /* 0x000fea0003800000 */
.L_x_72:
[----:B------:R-:W-:Y:S01]  /*2c00*/  @!P2 IMAD R43, R43, R56, R3 ;  /* 0x000000382b2ba224 */ /* 0x000fe200078e0203 */
[----:B------:R-:W-:Y:S04]  /*2c10*/  BSSY B1, `(.L_x_74) ;  /* 0x0000006000017945 */ /* 0x000fe80003800000 */
[----:B------:R0:W-:Y:S01]  /*2c20*/  @!P2 STG.E.U8 desc[UR36][R4.64+0x21], R43 ;  /* 0x0000212b0400a986 */ /* 0x0001e2000c101124 */
[----:B------:R-:W-:Y:S05]  /*2c30*/  @P0 BRA `(.L_x_75) ;  /* 0x00000000000c0947 */ /* 0x000fea0003800000 */
[----:B------:R-:W5:Y:S02]  /*2c40*/  LDG.E.U8 R67, desc[UR36][R8.64+0x28] ;  /* 0x0000282408437981 */ /* 0x000f64000c1e1100 */
[----:B-----5:R-:W-:-:S05]  /*2c50*/  PRMT R0, R67, 0x8880, RZ ;  /* 0x0000888043007816 */ /* 0x020fca00000000ff */
[----:B------:R-:W-:-:S07]  /*2c60*/  IMAD R3, R0, R57, RZ ;  /* 0x0000003900037224 */ /* 0x000fce00078e02ff */
.L_x_75:
[----:B------:R-:W-:Y:S05]  /*2c70*/  BSYNC B1 ;  /* 0x0000000000017941 */ /* 0x000fea0003800000 */
.L_x_74:
[----:B---3--:R-:W-:Y:S01]  /*2c80*/  @!P0 IMAD R13, R44, R56, R3 ;  /* 0x000000382c0d8224 */ /* 0x008fe200078e0203 */
[----:B------:R-:W-:Y:S04]  /*2c90*/  BSSY B1, `(.L_x_76) ;  /* 0x0000006000017945 */ /* 0x000fe80003800000 */
[----:B------:R3:W-:Y:S01]  /*2ca0*/  @!P0 STG.E.U8 desc[UR36][R6.64+0x28], R13 ;  /* 0x0000280d06008986 */ /* 0x0007e2000c101124 */
[----:B------:R-:W-:Y:S05]  /*2cb0*/  @P5 BRA `(.L_x_77) ;  /* 0x00000000000c5947 */ /* 0x000fea0003800000 */
[----:B------:R-:W5:Y:S02]  /*2cc0*/  LDG.E.U8 R67, desc[UR36][R8.64+0x29] ;  /* 0x0000292408437981 */ /* 0x000f64000c1e1100 */
[----:B-----5:R-:W-:-:S05]  /*2cd0*/  PRMT R0, R67, 0x8880, RZ ;  /* 0x0000888043007816 */ /* 0x020fca00000000ff */
[----:B------:R-:W-:-:S07]  /*2ce0*/  IMAD R3, R0, R57, RZ ;  /* 0x0000003900037224 */ /* 0x000fce00078e02ff */
.L_x_77:
[----:B------:R-:W-:Y:S05]  /*2cf0*/  BSYNC B1 ;  /* 0x0000000000017941 */ /* 0x000fea0003800000 */
.L_x_76:
        /* <DEDUP_REMOVED lines=13> */
.L_x_79:
[----:B------:R-:W-:Y:S05]  /*2dd0*/  BSYNC B1 ;  /* 0x0000000000017941 */ /* 0x000fea0003800000 */
.L_x_78:
[----:B---3--:R-:W-:Y:S01]  /*2de0*/  @!P4 IMAD R13, R46, R56, R3 ;  /* 0x000000382e0dc224 */ /* 0x008fe200078e0203 */
[----:B------:R-:W-:Y:S04]  /*2df0*/  BSSY B1, `(.L_x_80) ;  /* 0x0000006000017945 */ /* 0x000fe80003800000 */
[----:B------:R3:W-:Y:S01]  /*2e00*/  @!P4 STG.E.U8 desc[UR36][R4.64+0x28], R13 ;  /* 0x0000280d0400c986 */ /* 0x0007e2000c101124 */
[----:B------:R-:W-:Y:S05]  /*2e10*/  @P1 BRA `(.L_x_81) ;  /* 0x00000000000c1947 */ /* 0x000fea0003800000 */
[----:B------:R-:W5:Y:S02]  /*2e20*/  LDG.E.U8 R67, desc[UR36][R10.64+0x29] ;  /* 0x000029240a437981 */ /* 0x000f64000c1e1100 */
[----:B-----5:R-:W-:-:S05]  /*2e30*/  PRMT R0, R67, 0x8880, RZ ;  /* 0x0000888043007816 */ /* 0x020fca00000000ff */
[----:B------:R-:W-:-:S07]  /*2e40*/  IMAD R3, R0, R57, RZ ;  /* 0x0000003900037224 */ /* 0x000fce00078e02ff */
.L_x_81:
[----:B------:R-:W-:Y:S05]  /*2e50*/  BSYNC B1 ;  /* 0x0000000000017941 */ /* 0x000fea0003800000 */
.L_x_80:
[----:B------:R-:W-:Y:S01]  /*2e60*/  @!P1 IMAD R47, R47, R56, R3 ;  /* 0x000000382f2f9224 */ /* 0x000fe200078e0203 */
[----:B------:R-:W-:Y:S04]  /*2e70*/  BSSY B1, `(.L_x_82) ;  /* 0x0000006000017945 */ /* 0x000fe80003800000 */
[----:B------:R0:W-:Y:S01]  /*2e80*/  @!P1 STG.E.U8 desc[UR36][R4.64+0x29], R47 ;  /* 0x0000292f04009986 */ /* 0x0001e2000c101124 */
[----:B------:R-:W-:Y:S05]  /*2e90*/  @P3 BRA `(.L_x_83) ;  /* 0x00000000000c3947 */ /* 0x000fea0003800000 */
[----:B------:R-:W5:Y:S02]  /*2ea0*/  LDG.E.U8 R67, desc[UR36][R8.64+0x30] ;  /* 0x0000302408437981 */ /* 0x000f64000c1e1100 */
[----:B-----5:R-:W-:-:S05]  /*2eb0*/  PRMT R0, R67, 0x8880, RZ ;  /* 0x0000888043007816 */ /* 0x020fca00000000ff */
[----:B------:R-:W-:-:S07]  /*2ec0*/  IMAD R3, R0, R57, RZ ;  /* 0x0000003900037224 */ /* 0x000fce00078e02ff */
.L_x_83:
[----:B------:R-:W-:Y:S05]  /*2ed0*/  BSYNC B1 ;  /* 0x0000000000017941 */ /* 0x000fea0003800000 */
.L_x_82:
[----:B---3--:R-:W-:Y:S01]  /*2ee0*/  @!P3 IMAD R13, R48, R56, R3 ;  /* 0x00000038300db224 */ /* 0x008fe200078e0203 */
[----:B------:R-:W-:Y:S04]  /*2ef0*/  BSSY B1, `(.L_x_84) ;  /* 0x0000006000017945 */ /* 0x000fe80003800000 */
[----:B------:R3:W-:Y:S01]  /*2f00*/  @!P3 STG.E.U8 desc[UR36][R6.64+0x30], R13 ;  /* 0x0000300d0600b986 */ /* 0x0007e2000c101124 */
[----:B------:R-:W-:Y:S05]  /*2f10*/  @P5 BRA `(.L_x_85) ;  /* 0x00000000000c5947 */ /* 0x000fea0003800000 */
[----:B------:R-:W5:Y:S02]  /*2f20*/  LDG.E.U8 R67, desc[UR36][R8.64+0x31] ;  /* 0x0000312408437981 */ /* 0x000f64000c1e1100 */
[----:B-----5:R-:W-:-:S05]  /*2f30*/  PRMT R0, R67, 0x8880, RZ ;  /* 0x0000888043007816 */ /* 0x020fca00000000ff */
[----:B------:R-:W-:-:S07]  /*2f40*/  IMAD R3, R0, R57, RZ ;  /* 0x0000003900037224 */ /* 0x000fce00078e02ff */
.L_x_85:
[----:B------:R-:W-:Y:S05]  /*2f50*/  BSYNC B1 ;  /* 0x0000000000017941 */ /* 0x000fea0003800000 */
.L_x_84:
        /* <DEDUP_REMOVED lines=9> */
[----:B------:R-:W-:Y:S01]  /*2ff0*/  ISETP.LT.OR P3, PT, R22, 0x9, !P3 ;  /* 0x000000091600780c */ /* 0x000fe20005f61670 */
[----:B------:R-:W-:-:S12]  /*3000*/  @P2 BRA `(.L_x_87) ;  /* 0x00000000000c2947 */ /* 0x000fd80003800000 */
[----:B------:R-:W5:Y:S02]  /*3010*/  LDG.E.U8 R67, desc[UR36][R10.64+0x30] ;  /* 0x000030240a437981 */ /* 0x000f64000c1e1100 */
[----:B-----5:R-:W-:-:S05]  /*3020*/  PRMT R0, R67, 0x8880, RZ ;  /* 0x0000888043007816 */ /* 0x020fca00000000ff */
[----:B------:R-:W-:-:S07]  /*3030*/  IMAD R3, R0, R57, RZ ;  /* 0x0000003900037224 */ /* 0x000fce00078e02ff */
.L_x_87:
[----:B------:R-:W-:Y:S05]  /*3040*/  BSYNC B1 ;  /* 0x0000000000017941 */ /* 0x000fea0003800000 */
.L_x_86:
[----:B---3--:R-:W-:Y:S01]  /*3050*/  @!P2 IMAD R13, R50, R56, R3 ;  /* 0x00000038320da224 */ /* 0x008fe200078e0203 */
[----:B------:R-:W-:Y:S04]  /*3060*/  BSSY B1, `(.L_x_88) ;  /* 0x0000006000017945 */ /* 0x000fe80003800000 */
[----:B------:R3:W-:Y:S01]  /*3070*/  @!P2 STG.E.U8 desc[UR36][R4.64+0x30], R13 ;  /* 0x0000300d0400a986 */ /* 0x0007e2000c101124 */
[----:B------:R-:W-:Y:S05]  /*3080*/  @P0 BRA `(.L_x_89) ;  /* 0x00000000000c0947 */ /* 0x000fea0003800000 */
[----:B------:R-:W5:Y:S02]  /*3090*/  LDG.E.U8 R67, desc[UR36][R10.64+0x31] ;  /* 0x000031240a437981 */ /* 0x000f64000c1e1100 */
[----:B-----5:R-:W-:-:S05]  /*30a0*/  PRMT R0, R67, 0x8880, RZ ;  /* 0x0000888043007816 */ /* 0x020fca00000000ff */
[----:B------:R-:W-:-:S07]  /*30b0*/  IMAD R3, R0, R57, RZ ;  /* 0x0000003900037224 */ /* 0x000fce00078e02ff */
.L_x_89:
[----:B------:R-:W-:Y:S05]  /*30c0*/  BSYNC B1 ;  /* 0x0000000000017941 */ /* 0x000fea0003800000 */
.L_x_88:
[----:B------:R-:W-:Y:S01]  /*30d0*/  @!P0 IMAD R51, R51, R56, R3 ;  /* 0x0000003833338224 */ /* 0x000fe200078e0203 */
[----:B------:R-:W-:Y:S04]  /*30e0*/  BSSY B1, `(.L_x_90) ;  /* 0x0000006000017945 */ /* 0x000fe80003800000 */
[----:B------:R0:W-:Y:S01]  /*30f0*/  @!P0 STG.E.U8 desc[UR36][R4.64+0x31], R51 ;  /* 0x0000313304008986 */ /* 0x0001e2000c101124 */
[----:B------:R-:W-:Y:S05]  /*3100*/  @P5 BRA `(.L_x_91) ;  /* 0x00000000000c5947 */ /* 0x000fea0003800000 */
[----:B------:R-:W5:Y:S02]  /*3110*/  LDG.E.U8 R67, desc[UR36][R8.64+0x38] ;  /* 0x0000382408437981 */ /* 0x000f64000c1e1100 */
[----:B-----5:R-:W-:-:S05]  /*3120*/  PRMT R0, R67, 0x8880, RZ ;  /* 0x0000888043007816 */ /* 0x020fca00000000ff */
[----:B------:R-:W-:-:S07]  /*3130*/  IMAD R3, R0, R57, RZ ;  /* 0x0000003900037224 */ /* 0x000fce00078e02ff */
.L_x_91:
[----:B------:R-:W-:Y:S05]  /*3140*/  BSYNC B1 ;  /* 0x0000000000017941 */ /* 0x000fea0003800000 */
.L_x_90:
[----:B---3--:R-:W-:Y:S01]  /*3150*/  @!P5 IMAD R13, R52, R56, R3 ;  /* 0x00000038340dd224 */ /* 0x008fe200078e0203 */
[----:B------:R-:W-:Y:S04]  /*3160*/  BSSY B1, `(.L_x_92) ;  /* 0x0000006000017945 */ /* 0x000fe80003800000 */
[----:B------:R3:W-:Y:S01]  /*3170*/  @!P5 STG.E.U8 desc[UR36][R6.64+0x38], R13 ;  /* 0x0000380d0600d986 */ /* 0x0007e2000c101124 */
[----:B------:R-:W-:Y:S05]  /*3180*/  @P4 BRA `(.L_x_93) ;  /* 0x00000000000c4947 */ /* 0x000fea0003800000 */
[----:B------:R-:W5:Y:S02]  /*3190*/  LDG.E.U8 R67, desc[UR36][R8.64+0x39] ;  /* 0x0000392408437981 */ /* 0x000f64000c1e1100 */
[----:B-----5:R-:W-:-:S05]  /*31a0*/  PRMT R0, R67, 0x8880, RZ ;  /* 0x0000888043007816 */ /* 0x020fca00000000ff */
[----:B------:R-:W-:-:S07]  /*31b0*/  IMAD R3, R0, R57, RZ ;  /* 0x0000003900037224 */ /* 0x000fce00078e02ff */
.L_x_93:
[----:B------:R-:W-:Y:S05]  /*31c0*/  BSYNC B1 ;  /* 0x0000000000017941 */ /* 0x000fea0003800000 */
.L_x_92:
[----:B------:R-:W-:Y:S01]  /*31d0*/  @!P4 IMAD R53, R53, R56, R3 ;  /* 0x000000383535c224 */ /* 0x000fe200078e0203 */
[----:B------:R-:W-:Y:S04]  /*31e0*/  BSSY B1, `(.L_x_94) ;  /* 0x0000006000017945 */ /* 0x000fe80003800000 */
[----:B------:R0:W-:Y:S01]  /*31f0*/  @!P4 STG.E.U8 desc[UR36][R6.64+0x39], R53 ;  /* 0x000039350600c986 */ /* 0x0001e2000c101124 */
[----:B------:R-:W-:Y:S05]  /*3200*/  @P3 BRA `(.L_x_95) ;  /* 0x00000000000c3947 */ /* 0x000fea0003800000 */
[----:B------:R-:W5:Y:S02]  /*3210*/  LDG.E.U8 R67, desc[UR36][R10.64+0x38] ;  /* 0x000038240a437981 */ /* 0x000f64000c1e1100 */
[----:B-----5:R-:W-:-:S05]  /*3220*/  PRMT R0, R67, 0x8880, RZ ;  /* 0x0000888043007816 */ /* 0x020fca00000000ff */
[----:B------:R-:W-:-:S07]  /*3230*/  IMAD R3, R0, R57, RZ ;  /* 0x0000003900037224 */ /* 0x000fce00078e02ff */
.L_x_95:
[----:B------:R-:W-:Y:S05]  /*3240*/  BSYNC B1 ;  /* 0x0000000000017941 */ /* 0x000fea0003800000 */
.L_x_94:
[----:B0123--:R-:W-:Y:S01]  /*3250*/  @!P3 IMAD R7, R54, R56, R3 ;  /* 0x000000383607b224 */ /* 0x00ffe200078e0203 */
[----:B------:R-:W-:Y:S01]  /*3260*/  ISETP.LT.OR P1, PT, R22, 0x9, !P1 ;  /* 0x000000091600780c */ /* 0x000fe20004f21670 */
[----:B------:R-:W-:Y:S03]  /*3270*/  BSSY B1, `(.L_x_96) ;  /* 0x0000006000017945 */ /* 0x000fe60003800000 */
[----:B------:R0:W-:Y:S09]  /*3280*/  @!P3 STG.E.U8 desc[UR36][R4.64+0x38], R7 ;  /* 0x000038070400b986 */ /* 0x0001f2000c101124 */
[----:B------:R-:W-:Y:S05]  /*3290*/  @P1 BRA `(.L_x_97) ;  /* 0x00000000000c1947 */ /* 0x000fea0003800000 */
[----:B------:R-:W2:Y:S02]  /*32a0*/  LDG.E.U8 R67, desc[UR36][R10.64+0x39] ;  /* 0x000039240a437981 */ /* 0x000ea4000c1e1100 */
[----:B--2---:R-:W-:-:S05]  /*32b0*/  PRMT R0, R67, 0x8880, RZ ;  /* 0x0000888043007816 */ /* 0x004fca00000000ff */
[----:B------:R-:W-:-:S07]  /*32c0*/  IMAD R3, R0, R57, RZ ;  /* 0x0000003900037224 */ /* 0x000fce00078e02ff */
.L_x_97:
[----:B------:R-:W-:Y:S05]  /*32d0*/  BSYNC B1 ;  /* 0x0000000000017941 */ /* 0x000fea0003800000 */
.L_x_96:
[----:B------:R-:W-:Y:S01]  /*32e0*/  IMAD R3, R55, R56, R3 ;  /* 0x0000003837037224 */ /* 0x000fe200078e0203 */
[----:B------:R-:W-:Y:S06]  /*32f0*/  @P1 BRA `(.L_x_98) ;  /* 0x0000000400c81947 */ /* 0x000fec0003800000 */
[----:B------:R1:W-:Y:S01]  /*3300*/  STG.E.U8 desc[UR36][R4.64+0x39], R3 ;  /* 0x0000390304007986 */ /* 0x0003e2000c101124 */
[----:B------:R-:W-:Y:S05]  /*3310*/  BRA `(.L_x_98) ;  /* 0x0000000400c07947 */ /* 0x000fea0003800000 */
.L_x_33:
[C---:B------:R-:W-:Y:S02]  /*3320*/  ISETP.GE.AND P1, PT, R69.reuse, 0x1, PT ;  /* 0x000000014500780c */ /* 0x040fe40003f26270 */
[----:B------:R-:W-:Y:S02]  /*3330*/  ISETP.GE.AND P0, PT, R69, 0x2, PT ;  /* 0x000000024500780c */ /* 0x000fe40003f06270 */
[C---:B------:R-:W-:Y:S02]  /*3340*/  ISETP.LT.OR P4, PT, R22.reuse, 0x1, !P1 ;  /* 0x000000011600780c */ /* 0x040fe40004f81670 */
[C---:B------:R-:W-:Y:S02]  /*3350*/  ISETP.LT.OR P5, PT, R22.reuse, 0x1, !P0 ;  /* 0x000000011600780c */ /* 0x040fe400047a1670 */
[C---:B------:R-:W-:Y:S02]  /*3360*/  ISETP.LT.OR P1, PT, R22.reuse, 0x9, !P1 ;  /* 0x000000091600780c */ /* 0x040fe40004f21670 */
[----:B------:R-:W-:-:S02]  /*3370*/  ISETP.LT.OR P0, PT, R22, 0x9, !P0 ;  /* 0x000000091600780c */ /* 0x000fc40004701670 */
[C---:B------:R-:W-:Y:S02]  /*3380*/  ISETP.GE.AND P3, PT, R69.reuse, 0x9, PT ;  /* 0x000000094500780c */ /* 0x040fe40003f66270 */
[----:B------:R-:W-:-:S03]  /*3390*/  ISETP.GE.AND P2, PT, R69, 0xa, PT ;  /* 0x0000000a4500780c */ /* 0x000fc60003f46270 */
[-C--:B------:R-:W-:Y:S02]  /*33a0*/  @!P4 IMAD R3, R24, R56.reuse, RZ ;  /* 0x000000381803c224 */ /* 0x080fe400078e02ff */
[-C--:B------:R-:W-:Y:S02]  /*33b0*/  @!P5 IMAD R25, R25, R56.reuse, RZ ;  /* 0x000000381919d224 */ /* 0x080fe400078e02ff */
[-C--:B------:R-:W-:Y:S01]  /*33c0*/  @!P1 IMAD R9, R26, R56.reuse, RZ ;  /* 0x000000381a099224 */ /* 0x080fe200078e02ff */
[----:B------:R0:W-:Y:S01]  /*33d0*/  @!P4 STG.E.U8 desc[UR36][R6.64], R3 ;  /* 0x000000030600c986 */ /* 0x0001e2000c101124 */
[C---:B------:R-:W-:Y:S01]  /*33e0*/  ISETP.LT.OR P4, PT, R22.reuse, 0x1, !P3 ;  /* 0x000000011600780c */ /* 0x040fe20005f81670 */
[----:B------:R-:W-:Y:S02]  /*33f0*/  @!P0 IMAD R27, R27, R56, RZ ;  /* 0x000000381b1b8224 */ /* 0x000fe400078e02ff */
[----:B------:R-:W-:Y:S01]  /*3400*/  @!P5 STG.E.U8 desc[UR36][R6.64+0x1], R25 ;  /* 0x000001190600d986 */ /* 0x000fe2000c101124 */
[----:B------:R-:W-:-:S02]  /*3410*/  ISETP.LT.OR P5, PT, R22, 0x1, !P2 ;  /* 0x000000011600780c */ /* 0x000fc400057a1670 */
[C---:B------:R-:W-:Y:S01]  /*3420*/  ISETP.LT.OR P2, PT, R22.reuse, 0x9, !P2 ;  /* 0x000000091600780c */ /* 0x040fe20005741670 */
[----:B------:R1:W-:Y:S01]  /*3430*/  @!P1 STG.E.U8 desc[UR36][R4.64], R9 ;  /* 0x0000000904009986 */ /* 0x0003e2000c101124 */
[----:B------:R-:W-:Y:S02]  /*3440*/  ISETP.LT.OR P1, PT, R22, 0x9, !P3 ;  /* 0x000000091600780c */ /* 0x000fe40005f21670 */
[C---:B------:R-:W-:Y:S01]  /*3450*/  ISETP.GE.AND P3, PT, R69.reuse, 0x11, PT ;  /* 0x000000114500780c */ /* 0x040fe20003f66270 */
[----:B------:R-:W-:Y:S01]  /*3460*/  @!P0 STG.E.U8 desc[UR36][R4.64+0x1], R27 ;  /* 0x0000011b04008986 */ /* 0x000fe2000c101124 */
[----:B------:R-:W-:Y:S01]  /*3470*/  ISETP.GE.AND P0, PT, R69, 0x12, PT ;  /* 0x000000124500780c */ /* 0x000fe20003f06270 */
[----:B------:R-:W-:-:S04]  /*3480*/  @!P4 IMAD R11, R28, R56, RZ ;  /* 0x000000381c0bc224 */ /* 0x000fc800078e02ff */
[-C--:B------:R-:W-:Y:S01]  /*3490*/  @!P5 IMAD R29, R29, R56.reuse, RZ ;  /* 0x000000381d1dd224 */ /* 0x080fe200078e02ff */
[----:B------:R-:W-:Y:S01]  /*34a0*/  @!P4 STG.E.U8 desc[UR36][R6.64+0x8], R11 ;  /* 0x0000080b0600c986 */ /* 0x000fe2000c101124 */
[C---:B------:R-:W-:Y:S01]  /*34b0*/  ISETP.LT.OR P4, PT, R22.reuse, 0x1, !P3 ;  /* 0x000000011600780c */ /* 0x040fe20005f81670 */
[-C--:B------:R-:W-:Y:S02]  /*34c0*/  @!P2 IMAD R31, R31, R56.reuse, RZ ;  /* 0x000000381f1fa224 */ /* 0x080fe400078e02ff */
[----:B------:R-:W-:Y:S01]  /*34d0*/  @!P5 STG.E.U8 desc[UR36][R6.64+0x9], R29 ;  /* 0x0000091d0600d986 */ /* 0x000fe2000c101124 */
[----:B------:R-:W-:Y:S01]  /*34e0*/  ISETP.LT.OR P5, PT, R22, 0x1, !P0 ;  /* 0x000000011600780c */ /* 0x000fe200047a1670 */
[----:B0-----:R-:W-:Y:S01]  /*34f0*/  @!P1 IMAD R3, R30, R56, RZ ;  /* 0x000000381e039224 */ /* 0x001fe200078e02ff */
[----:B------:R-:W-:Y:S01]  /*3500*/  ISETP.LT.OR P0, PT, R22, 0x9, !P0 ;  /* 0x000000091600780c */ /* 0x000fe20004701670 */
[----:B------:R-:W-:Y:S01]  /*3510*/  @!P2 STG.E.U8 desc[UR36][R4.64+0x9], R31 ;  /* 0x0000091f0400a986 */ /* 0x000fe2000c101124 */
[----:B------:R-:W-:-:S03]  /*3520*/  ISETP.GE.AND P2, PT, R69, 0x19, PT ;  /* 0x000000194500780c */ /* 0x000fc60003f46270 */
[----:B------:R0:W-:Y:S01]  /*3530*/  @!P1 STG.E.U8 desc[UR36][R4.64+0x8], R3 ;  /* 0x0000080304009986 */ /* 0x0001e2000c101124 */
[----:B------:R-:W-:Y:S01]  /*3540*/  ISETP.LT.OR P1, PT, R22, 0x9, !P3 ;  /* 0x000000091600780c */ /* 0x000fe20005f21670 */
[----:B-1----:R-:W-:Y:S01]  /*3550*/  @!P4 IMAD R9, R32, R56, RZ ;  /* 0x000000382009c224 */ /* 0x002fe200078e02ff */
[----:B------:R-:W-:-:S03]  /*3560*/  ISETP.GE.AND P3, PT, R69, 0x1a, PT ;  /* 0x0000001a4500780c */ /* 0x000fc60003f66270 */
[-C--:B------:R-:W-:Y:S01]  /*3570*/  @!P5 IMAD R33, R33, R56.reuse, RZ ;  /* 0x000000382121d224 */ /* 0x080fe200078e02ff */
[----:B------:R-:W-:Y:S01]  /*3580*/  @!P4 STG.E.U8 desc[UR36][R6.64+0x10], R9 ;  /* 0x000010090600c986 */ /* 0x000fe2000c101124 */
[C---:B------:R-:W-:Y:S01]  /*3590*/  ISETP.LT.OR P4, PT, R22.reuse, 0x1, !P3 ;  /* 0x000000011600780c */ /* 0x040fe20005f81670 */
[-C--:B------:R-:W-:Y:S01]  /*35a0*/  @!P0 IMAD R35, R35, R56.reuse, RZ ;  /* 0x0000003823238224 */ /* 0x080fe200078e02ff */
[C---:B------:R-:W-:Y:S01]  /*35b0*/  ISETP.LT.OR P3, PT, R22.reuse, 0x9, !P3 ;  /* 0x000000091600780c */ /* 0x040fe20005f61670 */
[----:B------:R-:W-:Y:S01]  /*35c0*/  @!P5 STG.E.U8 desc[UR36][R6.64+0x11], R33 ;  /* 0x000011210600d986 */ /* 0x000fe2000c101124 */
[----:B------:R-:W-:Y:S02]  /*35d0*/  ISETP.LT.OR P5, PT, R22, 0x1, !P2 ;  /* 0x000000011600780c */ /* 0x000fe400057a1670 */
[----:B0-----:R-:W-:Y:S01]  /*35e0*/  @!P1 IMAD R3, R34, R56, RZ ;  /* 0x0000003822039224 */ /* 0x001fe200078e02ff */
[----:B------:R-:W-:Y:S01]  /*35f0*/  @!P0 STG.E.U8 desc[UR36][R4.64+0x11], R35 ;  /* 0x0000112304008986 */ /* 0x000fe2000c101124 */
[----:B------:R-:W-:-:S02]  /*3600*/  ISETP.LT.OR P2, PT, R22, 0x9, !P2 ;  /* 0x000000091600780c */ /* 0x000fc40005741670 */
[C---:B------:R-:W-:Y:S01]  /*3610*/  ISETP.GE.AND P0, PT, R69.reuse, 0x21, PT ;  /* 0x000000214500780c */ /* 0x040fe20003f06270 */
[----:B------:R0:W-:Y:S01]  /*3620*/  @!P1 STG.E.U8 desc[UR36][R4.64+0x10], R3 ;  /* 0x0000100304009986 */ /* 0x0001e2000c101124 */
[----:B------:R-:W-:Y:S01]  /*3630*/  ISETP.GE.AND P1, PT, R69, 0x22, PT ;  /* 0x000000224500780c */ /* 0x000fe20003f26270 */
[-C--:B------:R-:W-:Y:S02]  /*3640*/  @!P4 IMAD R37, R37, R56.reuse, RZ ;  /* 0x000000382525c224 */ /* 0x080fe400078e02ff */
[-C--:B------:R-:W-:Y:S02]  /*3650*/  @!P3 IMAD R39, R39, R56.reuse, RZ ;  /* 0x000000382727b224 */ /* 0x080fe400078e02ff */
[-C--:B------:R-:W-:Y:S01]  /*3660*/  @!P5 IMAD R11, R36, R56.reuse, RZ ;  /* 0x00000038240bd224 */ /* 0x080fe200078e02ff */
[----:B------:R-:W-:Y:S01]  /*3670*/  @!P4 STG.E.U8 desc[UR36][R6.64+0x19], R37 ;  /* 0x000019250600c986 */ /* 0x000fe2000c101124 */
[C---:B------:R-:W-:Y:S02]  /*3680*/  ISETP.LT.OR P4, PT, R22.reuse, 0x1, !P0 ;  /* 0x000000011600780c */ /* 0x040fe40004781670 */
[C---:B------:R-:W-:Y:S01]  /*3690*/  ISETP.LT.OR P0, PT, R22.reuse, 0x9, !P0 ;  /* 0x000000091600780c */ /* 0x040fe20004701670 */
[----:B------:R-:W-:Y:S01]  /*36a0*/  @!P5 STG.E.U8 desc[UR36][R6.64+0x18], R11 ;  /* 0x0000180b0600d986 */ /* 0x000fe2000c101124 */
[----:B------:R-:W-:Y:S01]  /*36b0*/  ISETP.LT.OR P5, PT, R22, 0x1, !P1 ;  /* 0x000000011600780c */ /* 0x000fe20004fa1670 */
[----:B0-----:R-:W-:Y:S01]  /*36c0*/  @!P2 IMAD R3, R38, R56, RZ ;  /* 0x000000382603a224 */ /* 0x001fe200078e02ff */
[----:B------:R-:W-:Y:S01]  /*36d0*/  ISETP.LT.OR P1, PT, R22, 0x9, !P1 ;  /* 0x000000091600780c */ /* 0x000fe20004f21670 */
[----:B------:R-:W-:Y:S01]  /*36e0*/  @!P3 STG.E.U8 desc[UR36][R4.64+0x19], R39 ;  /* 0x000019270400b986 */ /* 0x000fe2000c101124 */
[----:B------:R-:W-:-:S03]  /*36f0*/  ISETP.GE.AND P3, PT, R69, 0x29, PT ;  /* 0x000000294500780c */ /* 0x000fc60003f66270 */
[----:B------:R0:W-:Y:S01]  /*3700*/  @!P2 STG.E.U8 desc[UR36][R4.64+0x18], R3 ;  /* 0x000018030400a986 */ /* 0x0001e2000c101124 */
[----:B------:R-:W-:Y:S01]  /*3710*/  ISETP.GE.AND P2, PT, R69, 0x2a, PT ;  /* 0x0000002a4500780c */ /* 0x000fe20003f46270 */
[----:B------:R-:W-:-:S04]  /*3720*/  @!P4 IMAD R9, R40, R56, RZ ;  /* 0x000000382809c224 */ /* 0x000fc800078e02ff */
[-C--:B------:R-:W-:Y:S01]  /*3730*/  @!P5 IMAD R41, R41, R56.reuse, RZ ;  /* 0x000000382929d224 */ /* 0x080fe200078e02ff */
[----:B------:R-:W-:Y:S01]  /*3740*/  @!P4 STG.E.U8 desc[UR36][R6.64+0x20], R9 ;  /* 0x000020090600c986 */ /* 0x000fe2000c101124 */
[C---:B------:R-:W-:Y:S01]  /*3750*/  ISETP.LT.OR P4, PT, R22.reuse, 0x1, !P3 ;  /* 0x000000011600780c */ /* 0x040fe20005f81670 */
[-C--:B------:R-:W-:Y:S01]  /*3760*/  @!P1 IMAD R43, R43, R56.reuse, RZ ;  /* 0x000000382b2b9224 */ /* 0x080fe200078e02ff */
        /* <DEDUP_REMOVED lines=25> */
[----:B------:R1:W-:Y:S01]  /*3900*/  @!P4 STG.E.U8 desc[UR36][R6.64+0x30], R9 ;  /* 0x000030090600c986 */ /* 0x0003e2000c101124 */
[C---:B------:R-:W-:Y:S01]  /*3910*/  ISETP.LT.OR P4, PT, R22.reuse, 0x1, !P2 ;  /* 0x000000011600780c */ /* 0x040fe20005781670 */
[-C--:B------:R-:W-:Y:S01]  /*3920*/  @!P0 IMAD R51, R51, R56.reuse, RZ ;  /* 0x0000003833338224 */ /* 0x080fe200078e02ff */
[C---:B------:R-:W-:Y:S01]  /*3930*/  ISETP.LT.OR P2, PT, R22.reuse, 0x9, !P2 ;  /* 0x000000091600780c */ /* 0x040fe20005741670 */
[----:B------:R2:W-:Y:S01]  /*3940*/  @!P5 STG.E.U8 desc[UR36][R6.64+0x31], R49 ;  /* 0x000031310600d986 */ /* 0x0005e2000c101124 */
[----:B------:R-:W-:Y:S01]  /*3950*/  ISETP.LT.OR P5, PT, R22, 0x1, !P3 ;  /* 0x000000011600780c */ /* 0x000fe20005fa1670 */
[-C--:B0-----:R-:W-:Y:S01]  /*3960*/  @!P1 IMAD R3, R50, R56.reuse, RZ ;  /* 0x0000003832039224 */ /* 0x081fe200078e02ff */
[----:B------:R-:W-:Y:S01]  /*3970*/  ISETP.LT.OR P3, PT, R22, 0x9, !P3 ;  /* 0x000000091600780c */ /* 0x000fe20005f61670 */
[----:B------:R2:W-:Y:S04]  /*3980*/  @!P0 STG.E.U8 desc[UR36][R4.64+0x31], R51 ;  /* 0x0000313304008986 */ /* 0x0005e8000c101124 */
[----:B------:R2:W-:Y:S02]  /*3990*/  @!P1 STG.E.U8 desc[UR36][R4.64+0x30], R3 ;  /* 0x0000300304009986 */ /* 0x0005e4000c101124 */
[----:B------:R-:W-:-:S02]  /*39a0*/  @!P4 IMAD R11, R52, R56, RZ ;  /* 0x00000038340bc224 */ /* 0x000fc400078e02ff */
[-C--:B-1----:R-:W-:Y:S02]  /*39b0*/  @!P2 IMAD R9, R54, R56.reuse, RZ ;  /* 0x000000383609a224 */ /* 0x082fe400078e02ff */
[-C--:B------:R-:W-:Y:S01]  /*39c0*/  @!P5 IMAD R53, R53, R56.reuse, RZ ;  /* 0x000000383535d224 */ /* 0x080fe200078e02ff */
[----:B------:R2:W-:Y:S01]  /*39d0*/  @!P4 STG.E.U8 desc[UR36][R6.64+0x38], R11 ;  /* 0x0000380b0600c986 */ /* 0x0005e2000c101124 */
[----:B------:R-:W-:-:S03]  /*39e0*/  @!P3 IMAD R55, R55, R56, RZ ;  /* 0x000000383737b224 */ /* 0x000fc600078e02ff */
[----:B------:R2:W-:Y:S04]  /*39f0*/  @!P5 STG.E.U8 desc[UR36][R6.64+0x39], R53 ;  /* 0x000039350600d986 */ /* 0x0005e8000c101124 */
[----:B------:R2:W-:Y:S04]  /*3a00*/  @!P2 STG.E.U8 desc[UR36][R4.64+0x38], R9 ;  /* 0x000038090400a986 */ /* 0x0005e8000c101124 */
[----:B------:R2:W-:Y:S02]  /*3a10*/  @!P3 STG.E.U8 desc[UR36][R4.64+0x39], R55 ;  /* 0x000039370400b986 */ /* 0x0005e4000c101124 */
.L_x_98:
[----:B------:R-:W-:Y:S05]  /*3a20*/  BSYNC B0 ;  /* 0x0000000000007941 */ /* 0x000fea0003800000 */
.L_x_32:
[----:B012-4-:R-:W2:Y:S01]  /*3a30*/  LDL.64 R4, [R1] ;  /* 0x0000000001047983 */ /* 0x017ea20000100a00 */
[----:B------:R-:W-:Y:S01]  /*3a40*/  ULDC.64 UR4, c[0x0][0x650] ;  /* 0x0001940000047ab9 */ /* 0x000fe20000000a00 */
[----:B------:R-:W-:Y:S02]  /*3a50*/  IMAD.U32 R0, RZ, RZ, UR44 ;  /* 0x0000002cff007e24 */ /* 0x000fe4000f8e00ff */
[----:B------:R-:W-:Y:S02]  /*3a60*/  IMAD.MOV.U32 R22, RZ, RZ, -0x1 ;  /* 0xffffffffff167424 */ /* 0x000fe400078e00ff */
[----:B------:R0:W-:Y:S01]  /*3a70*/  SYNCS.ARRIVE.TRANS64.A1T0 RZ, [R0+UR47], RZ ;  /* 0x000000ff00ff79a7 */ /* 0x0001e2000810002f */
[----:B------:R-:W-:Y:S02]  /*3a80*/  IMAD.MOV.U32 R19, RZ, RZ, -0x1 ;  /* 0xffffffffff137424 */ /* 0x000fe400078e00ff */
[----:B------:R-:W-:Y:S01]  /*3a90*/  IMAD.MOV.U32 R18, RZ, RZ, -0x1 ;  /* 0xffffffffff127424 */ /* 0x000fe200078e00ff */
[----:B0-----:R-:W-:-:S02]  /*3aa0*/  PRMT R0, RZ, 0x7610, R0 ;  /* 0x00007610ff007816 */ /* 0x001fc40000000000 */
[----:B--2---:R-:W-:-:S05]  /*3ab0*/  LEA R16, P0, R4, R16, 0x1 ;  /* 0x0000001004107211 */ /* 0x004fca00078008ff */
[----:B------:R-:W-:Y:S01]  /*3ac0*/  IMAD.X R17, R66, 0x1, R17, P0 ;  /* 0x0000000142117824 */ /* 0x000fe200000e0611 */
[----:B------:R-:W-:-:S04]  /*3ad0*/  ISETP.GE.U32.AND P0, PT, R16, UR4, PT ;  /* 0x0000000410007c0c */ /* 0x000fc8000bf06070 */
[----:B------:R-:W-:-:S13]  /*3ae0*/  ISETP.GE.U32.AND.EX P0, PT, R17, UR5, PT, P0 ;  /* 0x0000000511007c0c */ /* 0x000fda000bf06100 */
[----:B------:R-:W-:Y:S05]  /*3af0*/  @P0 BRA `(.L_x_99) ;  /* 0x0000000400500947 */ /* 0x000fea0003800000 */
[----:B------:R-:W0:Y:S01]  /*3b00*/  LDC.64 R10, c[0x0][0x628] ;  /* 0x00018a00ff0a7b82 */ /* 0x000e220000000a00 */
[----:B------:R-:W1:Y:S01]  /*3b10*/  S2R R12, SR_CTAID.X ;  /* 0x00000000000c7919 */ /* 0x000e620000002500 */
[----:B------:R-:W-:Y:S02]  /*3b20*/  IMAD.MOV.U32 R8, RZ, RZ, R16 ;  /* 0x000000ffff087224 */ /* 0x000fe400078e0010 */
[----:B------:R-:W-:Y:S01]  /*3b30*/  IMAD.MOV.U32 R9, RZ, RZ, R17 ;  /* 0x000000ffff097224 */ /* 0x000fe200078e0011 */
[----:B------:R-:W2:Y:S03]  /*3b40*/  S2R R19, SR_CTAID.Y ;  /* 0x0000000000137919 */ /* 0x000ea60000002600 */
[----:B------:R-:W3:Y:S08]  /*3b50*/  LDC R0, c[0x0][0x630] ;  /* 0x00018c00ff007b82 */ /* 0x000ef00000000800 */
[----:B------:R-:W4:Y:S01]  /*3b60*/  LDC.64 R14, c[0x0][0x620] ;  /* 0x00018800ff0e7b82 */ /* 0x000f220000000a00 */
[----:B0-----:R-:W-:-:S04]  /*3b70*/  ISETP.NE.U32.AND P0, PT, R10, RZ, PT ;  /* 0x000000ff0a00720c */ /* 0x001fc80003f05070 */
[----:B------:R-:W-:-:S13]  /*3b80*/  ISETP.NE.AND.EX P0, PT, R11, RZ, PT, P0 ;  /* 0x000000ff0b00720c */ /* 0x000fda0003f05300 */
[----:B-1234-:R-:W-:Y:S05]  /*3b90*/  @!P0 BRA `(.L_x_100) ;  /* 0x0000000000288947 */ /* 0x01efea0003800000 */
[----:B------:R-:W0:Y:S02]  /*3ba0*/  LDC R3, c[0x0][0x634] ;  /* 0x00018d00ff037b82 */ /* 0x000e240000000800 */
[----:B0-----:R-:W-:-:S05]  /*3bb0*/  IADD3 R3, P0, R16, R3, RZ ;  /* 0x0000000310037210 */ /* 0x001fca0007f1e0ff */
        /* <DEDUP_REMOVED lines=8> */
.L_x_100:
[-CC-:B------:R-:W-:Y:S01]  /*3c40*/  SHF.R.U64 R18, R8, R0.reuse, R9.reuse ;  /* 0x0000000008127219 */ /* 0x180fe20000001209 */
[----:B------:R-:W0:Y:S01]  /*3c50*/  LDC.64 R26, c[0x0][0x640] ;  /* 0x00019000ff1a7b82 */ /* 0x000e220000000a00 */
[----:B------:R-:W-:Y:S01]  /*3c60*/  SHF.R.U32.HI R0, RZ, R0, R9 ;  /* 0x00000000ff007219 */ /* 0x000fe20000011609 */
[----:B------:R-:W-:Y:S01]  /*3c70*/  ULDC UR4, c[0x0][0x150] ;  /* 0x0000540000047ab9 */ /* 0x000fe20000000800 */
[----:B------:R-:W-:Y:S02]  /*3c80*/  IADD3 R3, P0, RZ, -R18, RZ ;  /* 0x80000012ff037210 */ /* 0x000fe40007f1e0ff */
[----:B------:R-:W-:-:S03]  /*3c90*/  I2FP.F32.U32 R7, R12 ;  /* 0x0000000c00077245 */ /* 0x000fc60000201000 */
[----:B------:R-:W1:Y:S01]  /*3ca0*/  LDC R6, c[0x0][0x618] ;  /* 0x00018600ff067b82 */ /* 0x000e620000000800 */
[----:B------:R-:W-:Y:S02]  /*3cb0*/  IMAD.X R5, RZ, RZ, ~R0, P0 ;  /* 0x000000ffff057224 */ /* 0x000fe400000e0e00 */
[----:B------:R-:W-:Y:S01]  /*3cc0*/  FMUL R7, R7, UR4 ;  /* 0x0000000407077c20 */ /* 0x000fe20008400000 */
[----:B------:R-:W-:Y:S01]  /*3cd0*/  ULDC UR4, c[0x0][0x154] ;  /* 0x0000550000047ab9 */ /* 0x000fe20000000800 */
[-C--:B------:R-:W-:Y:S02]  /*3ce0*/  IMAD R0, R5, R14.reuse, RZ ;  /* 0x0000000e05007224 */ /* 0x080fe400078e02ff */
[C---:B------:R-:W-:Y:S01]  /*3cf0*/  IMAD.WIDE.U32 R4, R3.reuse, R14, R16 ;  /* 0x0000000e03047225 */ /* 0x040fe200078e0010 */
[----:B------:R-:W2:Y:S01]  /*3d00*/  LDC R8, c[0x0][0x608] ;  /* 0x00018200ff087b82 */ /* 0x000ea20000000800 */
[----:B------:R-:W3:Y:S02]  /*3d10*/  F2I.U32.TRUNC.NTZ R7, R7 ;  /* 0x0000000700077305 */ /* 0x000ee4000020f000 */
[----:B------:R-:W-:Y:S01]  /*3d20*/  IMAD R3, R3, R15, R0 ;  /* 0x0000000f03037224 */ /* 0x000fe200078e0200 */
[----:B------:R-:W-:-:S03]  /*3d30*/  I2FP.F32.U32 R0, R19 ;  /* 0x0000001300007245 */ /* 0x000fc60000201000 */
[----:B------:R-:W-:Y:S01]  /*3d40*/  IMAD.IADD R3, R5, 0x1, R3 ;  /* 0x0000000105037824 */ /* 0x000fe200078e0203 */
[----:B------:R-:W4:Y:S01]  /*3d50*/  LDC R11, c[0x0][0x658] ;  /* 0x00019600ff0b7b82 */ /* 0x000f220000000800 */
[----:B0-----:R-:W-:-:S04]  /*3d60*/  ISETP.NE.U32.AND P0, PT, R26, RZ, PT ;  /* 0x000000ff1a00720c */ /* 0x001fc80003f05070 */
[----:B------:R-:W-:-:S03]  /*3d70*/  ISETP.NE.AND.EX P0, PT, R27, RZ, PT, P0 ;  /* 0x000000ff1b00720c */ /* 0x000fc60003f05300 */
[----:B------:R-:W0:Y:S01]  /*3d80*/  LDC R9, c[0x0][0x144] ;  /* 0x00005100ff097b82 */ /* 0x000e220000000800 */
[-C--:B-1----:R-:W-:Y:S01]  /*3d90*/  SHF.R.U64 R10, R4, R6.reuse, R3 ;  /* 0x00000006040a7219 */ /* 0x082fe20000001203 */
[----:B---3--:R-:W-:Y:S01]  /*3da0*/  IMAD.MOV R7, RZ, RZ, -R7 ;  /* 0x000000ffff077224 */ /* 0x008fe200078e0a07 */
[----:B------:R-:W-:Y:S01]  /*3db0*/  SHF.R.U32.HI R3, RZ, R6, R3 ;  /* 0x00000006ff037219 */ /* 0x000fe20000011603 */
[----:B------:R-:W-:-:S04]  /*3dc0*/  FMUL R6, R0, UR4 ;  /* 0x0000000400067c20 */ /* 0x000fc80008400000 */
[----:B------:R-:W1:Y:S01]  /*3dd0*/  LDC R20, c[0x0][0x148] ;  /* 0x00005200ff147b82 */ /* 0x000e620000000800 */
[----:B------:R3:W0:Y:S01]  /*3de0*/  F2I.U32.TRUNC.NTZ R14, R6 ;  /* 0x00000006000e7305 */ /* 0x000622000020f000 */
[-CC-:B--2---:R-:W-:Y:S02]  /*3df0*/  SHF.R.U64 R13, R10, R8.reuse, R3.reuse ;  /* 0x000000080a0d7219 */ /* 0x184fe40000001203 */
[----:B------:R-:W-:-:S04]  /*3e00*/  SHF.R.U32.HI R0, RZ, R8, R3 ;  /* 0x00000008ff007219 */ /* 0x000fc80000011603 */
[----:B------:R-:W2:Y:S01]  /*3e10*/  LDC R21, c[0x0][0x600] ;  /* 0x00018000ff157b82 */ /* 0x000ea20000000800 */
[-CC-:B----4-:R-:W-:Y:S02]  /*3e20*/  SHF.R.U64 R15, R13, R11.reuse, R0.reuse ;  /* 0x0000000b0d0f7219 */ /* 0x190fe40000001200 */
[----:B------:R-:W-:-:S03]  /*3e30*/  SHF.R.U32.HI R5, RZ, R11, R0 ;  /* 0x0000000bff057219 */ /* 0x000fc60000011600 */
[----:B------:R-:W-:Y:S02]  /*3e40*/  IMAD.MOV.U32 R4, RZ, RZ, R15 ;  /* 0x000000ffff047224 */ /* 0x000fe400078e000f */
[----:B------:R-:W4:Y:S01]  /*3e50*/  LDC R22, c[0x0][0x648] ;  /* 0x00019200ff167b82 */ /* 0x000f220000000800 */
[----:B0-----:R-:W-:-:S07]  /*3e60*/  IMAD R25, R9, R7, R12 ;  /* 0x0000000709197224 */ /* 0x001fce00078e020c */
[----:B------:R-:W0:Y:S08]  /*3e70*/  LDC R24, c[0x0][0x638] ;  /* 0x00018e00ff187b82 */ /* 0x000e300000000800 */
[----:B------:R-:W0:Y:S01]  /*3e80*/  LDC R28, c[0x0][0x610] ;  /* 0x00018400ff1c7b82 */ /* 0x000e220000000800 */
[----:B-123--:R-:W-:Y:S05]  /*3e90*/  @!P0 BRA `(.L_x_101) ;  /* 0x0000000000288947 */ /* 0x00efea0003800000 */
[----:B------:R-:W1:Y:S02]  /*3ea0*/  LDC R0, c[0x0][0x64c] ;  /* 0x00019300ff007b82 */ /* 0x000e640000000800 */
[----:B-1----:R-:W-:-:S05]  /*3eb0*/  IADD3 R3, P0, R15, R0, RZ ;  /* 0x000000000f037210 */ /* 0x002fca0007f1e0ff */
        /* <DEDUP_REMOVED lines=8> */
.L_x_101:
[----:B------:R-:W-:Y:S01]  /*3f40*/  ISETP.NE.AND P0, PT, R2, 0x1, PT ;  /* 0x000000010200780c */ /* 0x000fe20003f05270 */
[----:B------:R-:W-:Y:S01]  /*3f50*/  IMAD.MOV R14, RZ, RZ, -R14 ;  /* 0x000000ffff0e7224 */ /* 0x000fe200078e0a0e */
[----:B----4-:R-:W-:Y:S01]  /*3f60*/  SHF.R.U64 R3, R4, R22, R5 ;  /* 0x0000001604037219 */ /* 0x010fe20000001205 */
[----:B------:R-:W-:Y:S01]  /*3f70*/  VIADD R5, R21, 0xffffffff ;  /* 0xffffffff15057836 */ /* 0x000fe20000000000 */
[----:B------:R-:W-:-:S03]  /*3f80*/  LOP3.LUT R0, R13, R64, RZ, 0xc0, !PT ;  /* 0x000000400d007212 */ /* 0x000fc600078ec0ff */
[----:B------:R-:W-:Y:S02]  /*3f90*/  IMAD.MOV R4, RZ, RZ, -R3 ;  /* 0x000000ffff047224 */ /* 0x000fe400078e0a03 */
[----:B------:R-:W-:Y:S01]  /*3fa0*/  IMAD R22, R63, R3, R0 ;  /* 0x000000033f167224 */ /* 0x000fe200078e0200 */
[----:B------:R-:W-:Y:S01]  /*3fb0*/  LOP3.LUT R3, R10, R5, RZ, 0xc0, !PT ;  /* 0x000000050a037212 */ /* 0x000fe200078ec0ff */
[----:B0-----:R-:W-:Y:S02]  /*3fc0*/  IMAD R0, R4, R24, R15 ;  /* 0x0000001804007224 */ /* 0x001fe400078e020f */
[----:B------:R-:W-:Y:S02]  /*3fd0*/  @P0 IMAD R25, R20, R14, R19 ;  /* 0x0000000e14190224 */ /* 0x000fe400078e0213 */
[----:B------:R-:W-:Y:S02]  /*3fe0*/  IMAD R3, R0, R21, R3 ;  /* 0x0000001500037224 */ /* 0x000fe400078e0203 */
[----:B------:R-:W-:-:S02]  /*3ff0*/  IMAD R22, R22, R28, R25 ;  /* 0x0000001c16167224 */ /* 0x000fc400078e0219 */
[----:B------:R-:W-:-:S03]  /*4000*/  IMAD.MOV.U32 R4, RZ, RZ, 0x1 ;  /* 0x00000001ff047424 */ /* 0x000fc600078e00ff */
[----:B------:R-:W-:Y:S02]  /*4010*/  SEL R19, R3, R22, !P0 ;  /* 0x0000001603137207 */ /* 0x000fe40004000000 */
[----:B------:R-:W-:Y:S02]  /*4020*/  PRMT R0, R4, 0x7610, R0 ;  /* 0x0000761004007816 */ /* 0x000fe40000000000 */
[----:B------:R-:W-:-:S07]  /*4030*/  SEL R22, R22, R3, !P0 ;  /* 0x0000000316167207 */ /* 0x000fce0004000000 */
.L_x_99:
[----:B------:R-:W-:Y:S02]  /*4040*/  LOP3.LUT P0, RZ, R0, 0xff, RZ, 0xc0, !PT ;  /* 0x000000ff00ff7812 */ /* 0x000fe4000780c0ff */
[----:B------:R-:W-:-:S11]  /*4050*/  LOP3.LUT R68, R68, 0x1, RZ, 0x3c, !PT ;  /* 0x0000000144447812 */ /* 0x000fd600078e3cff */
[----:B------:R-:W-:Y:S05]  /*4060*/  @P0 BRA `(.L_x_102) ;  /* 0xffffffd4002c0947 */ /* 0x000fea000383ffff */
[----:B------:R-:W-:Y:S05]  /*4070*/  EXIT ;  /* 0x000000000000794d */ /* 0x000fea0003800000 */
.L_x_13:
[----:B------:R-:W-:-:S08]  /*4080*/  ISETP.NE.AND P0, PT, R14, RZ, PT ;  /* 0x000000ff0e00720c */ /* 0x000fd00003f05270 */
[----:B0-----:R-:W0:-:S00]  /*4090*/  USETMAXREG.DEALLOC.CTAPOOL 0x28 ;  /* 0x00000028000079c8 */ /* 0x001e0000080e0500 */
[----:B------:R-:W-:Y:S05]  /*40a0*/  @P0 EXIT ;  /* 0x000000000000094d */ /* 0x000fea0003800000 */
[----:B0-----:R-:W-:Y:S01]  /*40b0*/  LOP3.LUT P0, RZ, R3, 0xff, RZ, 0xc0, !PT ;  /* 0x000000ff03ff7812 */ /* 0x001fe2000780c0ff */
[----:B------:R-:W-:Y:S02]  /*40c0*/  IMAD.MOV.U32 R3, RZ, RZ, 0x1 ;  /* 0x00000001ff037424 */ /* 0x000fe400078e00ff */
[----:B------:R-:W-:-:S10]  /*40d0*/  IMAD.MOV.U32 R8, RZ, RZ, RZ ;  /* 0x000000ffff087224 */ /* 0x000fd400078e00ff */
[----:B------:R-:W-:Y:S05]  /*40e0*/  @!P0 BRA `(.L_x_103) ;  /* 0x0000000c00048947 */ /* 0x000fea0003800000 */
[----:B------:R-:W-:Y:S01]  /*40f0*/  LOP3.LUT P0, RZ, R5, 0x1f, RZ, 0xc0, !PT ;  /* 0x0000001f05ff7812 */ /* 0x000fe2000780c0ff */
[----:B------:R-:W-:Y:S01]  /*4100*/  ULDC UR5, c[0x0][0x658] ;  /* 0x0001960000057ab9 */ /* 0x000fe20000000800 */
[----:B------:R-:W-:Y:S01]  /*4110*/  UMOV UR6, 0xffffffff ;  /* 0xffffffff00067882 */ /* 0x000fe20000000000 */
[----:B------:R-:W-:Y:S01]  /*4120*/  BSSY B0, `(.L_x_103) ;  /* 0x00000bd000007945 */ /* 0x000fe20003800000 */
[----:B------:R-:W-:Y:S01]  /*4130*/  USHF.L.U32 UR6, UR6, UR5, URZ ;  /* 0x0000000506067299 */ /* 0x000fe2000800063f */
[C---:B------:R-:W-:Y:S01]  /*4140*/  ISETP.NE.AND P2, PT, R4.reuse, RZ, PT ;  /* 0x000000ff0400720c */ /* 0x040fe20003f45270 */
[----:B------:R-:W-:Y:S01]  /*4150*/  IMAD.MOV.U32 R10, RZ, RZ, 0x1 ;  /* 0x00000001ff0a7424 */ /* 0x000fe200078e00ff */
[----:B------:R-:W-:Y:S01]  /*4160*/  ISETP.NE.OR P0, PT, R4, RZ, !P0 ;  /* 0x000000ff0400720c */ /* 0x000fe20004705670 */
[----:B------:R-:W-:Y:S01]  /*4170*/  IMAD.MOV.U32 R3, RZ, RZ, 0x1 ;  /* 0x00000001ff037424 */ /* 0x000fe200078e00ff */
[----:B------:R-:W-:Y:S01]  /*4180*/  LOP3.LUT R9, R23, 0x2, RZ, 0xfc, !PT ;  /* 0x0000000217097812 */ /* 0x000fe200078efcff */
[----:B------:R-:W-:Y:S01]  /*4190*/  IMAD.MOV.U32 R8, RZ, RZ, RZ ;  /* 0x000000ffff087224 */ /* 0x000fe200078e00ff */
[----:B------:R-:W-:Y:S01]  /*41a0*/  ULDC UR4, c[0x0][0x600] ;  /* 0x0001800000047ab9 */ /* 0x000fe20000000800 */
[----:B------:R-:W-:Y:S01]  /*41b0*/  UMOV UR7, 0x1 ;  /* 0x0000000100077882 */ /* 0x000fe20000000000 */
[----:B------:R-:W-:-:S02]  /*41c0*/  UIADD3 UR19, UR40, 0x1, URZ ;  /* 0x0000000128137890 */ /* 0x000fc4000fffe03f */
[----:B------:R-:W-:Y:S02]  /*41d0*/  UIADD3 UR15, UR4, -0x1, URZ ;  /* 0xffffffff040f7890 */ /* 0x000fe4000fffe03f */
[----:B------:R-:W-:Y:S02]  /*41e0*/  USHF.L.U32 UR17, UR7, UR5, URZ ;  /* 0x0000000507117299 */ /* 0x000fe4000800063f */
[----:B------:R-:W-:Y:S01]  /*41f0*/  ULOP3.LUT UR16, URZ, UR6, URZ, 0x33, !UPT ;  /* 0x000000063f107292 */ /* 0x000fe2000f8e333f */
[----:B------:R-:W-:-:S11]  /*4200*/  ULDC.64 UR20, c[0x0][0x198] ;  /* 0x0000660000147ab9 */ /* 0x000fd60000000a00 */
.L_x_115:
[----:B------:R-:W-:-:S03]  /*4210*/  UMOV UR4, 0xffffffff ;  /* 0xffffffff00047882 */ /* 0x000fc60000000000 */
[----:B------:R-:W-:Y:S05]  /*4220*/  BRA.DIV UR4, `(.L_x_104) ;  /* 0x0000000e04ac7947 */ /* 0x000fea000b800000 */
[----:B------:R-:W-:-:S13]  /*4230*/  ELECT P6, URZ, PT ;  /* 0x00000000003f782f */ /* 0x000fda00038c0000 */
.L_x_127:
[----:B------:R-:W0:Y:S01]  /*4240*/  LDC R4, c[0x0][0x28c] ;  /* 0x0000a300ff047b82 */ /* 0x000e220000000800 */
[----:B------:R-:W-:Y:S01]  /*4250*/  BSSY B1, `(.L_x_105) ;  /* 0x0000035000017945 */ /* 0x000fe20003800000 */
[----:B0-----:R-:W-:-:S13]  /*4260*/  ISETP.LT.OR P6, PT, R4, 0x1, !P6 ;  /* 0x000000010400780c */ /* 0x001fda00077c1670 */
[----:B------:R-:W-:Y:S05]  /*4270*/  @P6 BRA `(.L_x_106) ;  /* 0x0000000000c86947 */ /* 0x000fea0003800000 */
[----:B------:R-:W-:Y:S02]  /*4280*/  IMAD.SHL.U32 R19, R19, 0x40, RZ ;  /* 0x0000004013137824 */ /* 0x000fe400078e00ff */
[----:B------:R-:W-:Y:S02]  /*4290*/  IMAD.SHL.U32 R22, R22, 0x40, RZ ;  /* 0x0000004016167824 */ /* 0x000fe400078e00ff */
[----:B------:R-:W-:Y:S02]  /*42a0*/  IMAD.MOV.U32 R13, RZ, RZ, RZ ;  /* 0x000000ffff0d7224 */ /* 0x000fe400078e00ff */
[----:B------:R-:W-:Y:S02]  /*42b0*/  IMAD.U32 R14, RZ, RZ, UR19 ;  /* 0x00000013ff0e7e24 */ /* 0x000fe4000f8e00ff */
[----:B------:R-:W-:Y:S02]  /*42c0*/  IMAD.MOV.U32 R4, RZ, RZ, R3 ;  /* 0x000000ffff047224 */ /* 0x000fe400078e0003 */
[----:B------:R-:W-:-:S07]  /*42d0*/  IMAD.MOV.U32 R5, RZ, RZ, R8 ;  /* 0x000000ffff057224 */ /* 0x000fce00078e0008 */
.L_x_110:
[----:B------:R-:W0:Y:S01]  /*42e0*/  S2R R7, SR_CgaCtaId ;  /* 0x0000000000077919 */ /* 0x000e220000008800 */
[----:B------:R-:W-:-:S04]  /*42f0*/  MOV R6, 0x400 ;  /* 0x0000040000067802 */ /* 0x000fc80000000f00 */
[----:B0-----:R-:W-:Y:S02]  /*4300*/  LEA R12, R7, R6, 0x18 ;  /* 0x00000006070c7211 */ /* 0x001fe400078ec0ff */
[----:B------:R-:W-:Y:S01]  /*4310*/  SHF.L.U32 R6, R4, 0x1f, RZ ;  /* 0x0000001f04067819 */ /* 0x000fe200000006ff */
[----:B------:R-:W0:Y:S02]  /*4320*/  @!P2 LDC R7, c[0x0][0x500] ;  /* 0x00014000ff07ab82 */ /* 0x000e240000000800 */
[----:B------:R-:W-:-:S04]  /*4330*/  IMAD R11, R5, 0x8, R12 ;  /* 0x00000008050b7824 */ /* 0x000fc800078e020c */
[----:B------:R-:W1:Y:S02]  /*4340*/  SYNCS.PHASECHK.TRANS64.TRYWAIT P1, [R11+URZ+0x18], R6 ;  /* 0x000018060b0075a7 */ /* 0x000e64000802017f */
[----:B-1----:R-:W-:Y:S05]  /*4350*/  @!P1 BRA `(.L_x_107) ;  /* 0x0000000c00809947 */ /* 0x002fea0003800000 */
.L_x_128:
[----:B-1----:R-:W-:Y:S01]  /*4360*/  PRMT R6, R9, 0x9910, RZ ;  /* 0x0000991009067816 */ /* 0x002fe200000000ff */
[----:B0-----:R0:W-:Y:S03]  /*4370*/  @!P2 SYNCS.ARRIVE.TRANS64 RZ, [R11+URZ], R7 ;  /* 0x000000070bffa9a7 */ /* 0x0011e6000800003f */
[----:B------:R-:W-:-:S13]  /*4380*/  ISETP.NE.AND P1, PT, R6, 0x2, PT ;  /* 0x000000020600780c */ /* 0x000fda0003f25270 */
[----:B0-----:R-:W-:Y:S05]  /*4390*/  @P1 BRA `(.L_x_108) ;  /* 0x0000000000041947 */ /* 0x001fea0003800000 */
[----:B------:R-:W-:Y:S01]  /*43a0*/  BPT.TRAP 0x1 ;  /* 0x000000040000795c */ /* 0x000fe20000300000 */
.L_x_108:
[----:B------:R-:W-:Y:S05]  /*43b0*/  @P0 BRA `(.L_x_109) ;  /* 0x0000000000040947 */ /* 0x000fea0003800000 */
[----:B------:R-:W-:Y:S01]  /*43c0*/  BPT.TRAP 0x1 ;  /* 0x000000040000795c */ /* 0x000fe20000300000 */
.L_x_109:
[----:B------:R-:W-:Y:S01]  /*43d0*/  IMAD R12, R5, 0x800, R12 ;  /* 0x00000800050c7824 */ /* 0x000fe200078e020c */
[----:B------:R-:W-:Y:S01]  /*43e0*/  R2UR UR9, R11 ;  /* 0x000000000b0972ca */ /* 0x000fe200000e0000 */
[----:B------:R-:W-:Y:S01]  /*43f0*/  VIADD R14, R14, 0xffffffff ;  /* 0xffffffff0e0e7836 */ /* 0x000fe20000000000 */
[----:B------:R-:W-:Y:S01]  /*4400*/  UIADD3 UR4, UP0, UR20, 0xf0, URZ ;  /* 0x000000f014047890 */ /* 0x000fe2000ff1e03f */
[----:B------:R-:W-:Y:S01]  /*4410*/  R2UR UR11, R22 ;  /* 0x00000000160b72ca */ /* 0x000fe200000e0000 */
[----:B------:R-:W-:Y:S01]  /*4420*/  UIADD3 UR22, UP1, UR20, 0x1f0, URZ ;  /* 0x000001f014167890 */ /* 0x000fe2000ff3e03f */
[----:B------:R-:W-:Y:S01]  /*4430*/  R2UR UR8, R12 ;  /* 0x000000000c0872ca */ /* 0x000fe200000e0000 */
[----:B------:R-:W-:Y:S01]  /*4440*/  UIADD3.X UR5, URZ, UR21, URZ, UP0, !UPT ;  /* 0x000000153f057290 */ /* 0x000fe200087fe43f */
[----:B------:R-:W-:Y:S01]  /*4450*/  R2UR UR10, R13 ;  /* 0x000000000d0a72ca */ /* 0x000fe200000e0000 */
[----:B------:R-:W-:Y:S01]  /*4460*/  VIADD R5, R5, 0x1 ;  /* 0x0000000105057836 */ /* 0x000fe20000000000 */
[----:B------:R-:W-:Y:S01]  /*4470*/  R2UR UR12, R18 ;  /* 0x00000000120c72ca */ /* 0x000fe200000e0000 */
[----:B------:R-:W-:Y:S01]  /*4480*/  UIADD3.X UR23, URZ, UR21, URZ, UP1, !UPT ;  /* 0x000000153f177290 */ /* 0x000fe20008ffe43f */
[----:B------:R-:W-:Y:S01]  /*4490*/  R2UR UR18, R19 ;  /* 0x00000000131272ca */ /* 0x000fe200000e0000 */
[----:B------:R-:W-:Y:S01]  /*44a0*/  UMOV UR6, 0x0 ;  /* 0x0000000000067882 */ /* 0x000fe20000000000 */
[----:B------:R-:W-:Y:S01]  /*44b0*/  ISETP.GT.AND P3, PT, R14, 0x1, PT ;  /* 0x000000010e00780c */ /* 0x000fe20003f64270 */
[----:B------:R-:W-:Y:S01]  /*44c0*/  UMOV UR7, 0x10000000 ;  /* 0x1000000000077882 */ /* 0x000fe20000000000 */
[----:B------:R-:W-:Y:S01]  /*44d0*/  ISETP.NE.AND P1, PT, R5, 0x3, PT ;  /* 0x000000030500780c */ /* 0x000fe20003f25270 */
[----:B------:R-:W-:-:S02]  /*44e0*/  VIADD R13, R13, 0x20 ;  /* 0x000000200d0d7836 */ /* 0x000fc40000000000 */
[----:B------:R-:W-:Y:S01]  /*44f0*/  UIADD3 UR13, UR8, 0x100, URZ ;  /* 0x00000100080d7890 */ /* 0x000fe2000fffe03f */
[----:B------:R-:W-:Y:S01]  /*4500*/  SEL R7, RZ, 0x1, P1 ;  /* 0x00000001ff077807 */ /* 0x000fe20000800000 */
[----:B------:R-:W-:Y:S01]  /*4510*/  UIADD3 UR14, UR8, 0x1900, URZ ;  /* 0x00001900080e7890 */ /* 0x000fe2000fffe03f */
[----:B------:R-:W-:Y:S02]  /*4520*/  SEL R5, R5, RZ, P1 ;  /* 0x000000ff05057207 */ /* 0x000fe40000800000 */
[----:B------:R-:W-:Y:S02]  /*4530*/  LOP3.LUT R4, R4, R7, RZ, 0x3c, !PT ;  /* 0x0000000704047212 */ /* 0x000fe400078e3cff */
[----:B------:R-:W-:Y:S02]  /*4540*/  UMOV UR8, UR13 ;  /* 0x0000000d00087c82 */ /* 0x000fe40008000000 */
[----:B------:R0:W-:Y:S02]  /*4550*/  UTMALDG.3D [UR8], [UR4], desc[UR6] ;  /* 0x00000608040075b4 */ /* 0x0001e40008011000 */
[----:B0-----:R-:W-:Y:S01]  /*4560*/  UMOV UR8, UR14 ;  /* 0x0000000e00087c82 */ /* 0x001fe20008000000 */
[----:B------:R-:W-:-:S02]  /*4570*/  UMOV UR11, UR18 ;  /* 0x00000012000b7c82 */ /* 0x000fc40008000000 */
[----:B------:R0:W-:Y:S02]  /*4580*/  UTMALDG.3D [UR8], [UR22], desc[UR6] ;  /* 0x00000608160075b4 */ /* 0x0001e40008011000 */
[----:B0-----:R-:W-:Y:S05]  /*4590*/  @P3 BRA `(.L_x_110) ;  /* 0xfffffffc00503947 */ /* 0x001fea000383ffff */
.L_x_106:
[----:B------:R-:W-:Y:S05]  /*45a0*/  BSYNC B1 ;  /* 0x0000000000017941 */ /* 0x000fea0003800000 */
.L_x_105:
[----:B------:R-:W2:Y:S01]  /*45b0*/  LDL.64 R20, [R1] ;  /* 0x0000000001147983 */ /* 0x000ea20000100a00 */
[----:B------:R-:W-:Y:S01]  /*45c0*/  LOP3.LUT P4, RZ, R10, 0xff, RZ, 0xc0, !PT ;  /* 0x000000ff0aff7812 */ /* 0x000fe2000788c0ff */
[----:B------:R-:W-:Y:S01]  /*45d0*/  VIADD R7, R8, UR40 ;  /* 0x0000002808077c36 */ /* 0x000fe20008000000 */
[----:B------:R-:W-:Y:S01]  /*45e0*/  ULDC.64 UR4, c[0x0][0x650] ;  /* 0x0001940000047ab9 */ /* 0x000fe20000000a00 */
[----:B------:R-:W-:Y:S01]  /*45f0*/  IMAD.U32 R8, RZ, RZ, UR40 ;  /* 0x00000028ff087e24 */ /* 0x000fe2000f8e00ff */
[----:B------:R-:W-:Y:S01]  /*4600*/  UISETP.GE.U32.AND UP0, UPT, UR40, 0x3, UPT ;  /* 0x000000032800788c */ /* 0x000fe2000bf06070 */
[----:B------:R-:W-:Y:S01]  /*4610*/  BSSY B1, `(.L_x_111) ;  /* 0x000006b000017945 */ /* 0x000fe20003800000 */
[----:B------:R-:W-:Y:S01]  /*4620*/  ISETP.GT.U32.AND P1, PT, R7, 0x2, PT ;  /* 0x000000020700780c */ /* 0x000fe20003f24070 */
[----:B------:R-:W-:Y:S01]  /*4630*/  IMAD.MOV.U32 R22, RZ, RZ, -0x1 ;  /* 0xffffffffff167424 */ /* 0x000fe200078e00ff */
[----:B------:R-:W-:Y:S01]  /*4640*/  PRMT R10, RZ, 0x7610, R10 ;  /* 0x00007610ff0a7816 */ /* 0x000fe2000000000a */
[----:B------:R-:W-:Y:S01]  /*4650*/  IMAD.MOV.U32 R19, RZ, RZ, -0x1 ;  /* 0xffffffffff137424 */ /* 0x000fe200078e00ff */
[----:B------:R-:W-:Y:S01]  /*4660*/  ISETP.LT.U32.AND P1, PT, R8, 0x3, P1 ;  /* 0x000000030800780c */ /* 0x000fe20000f21070 */
[----:B------:R-:W-:Y:S01]  /*4670*/  IMAD.MOV.U32 R18, RZ, RZ, -0x1 ;  /* 0xffffffffff127424 */ /* 0x000fe200078e00ff */
[----:B------:R-:W-:Y:S01]  /*4680*/  PLOP3.LUT P3, PT, PT, PT, UP0, 0x80, 0x0 ;  /* 0x000000000000781c */ /* 0x000fe20003f6f008 */
[----:B------:R-:W0:Y:S01]  /*4690*/  @P4 S2R R5, SR_CgaCtaId ;  /* 0x0000000000054919 */ /* 0x000e220000008800 */
[----:B------:R-:W-:-:S04]  /*46a0*/  @P4 MOV R4, 0x400 ;  /* 0x0000040000044802 */ /* 0x000fc80000000f00 */
[----:B0-----:R-:W-:Y:S01]  /*46b0*/  @P4 LEA R6, R5, R4, 0x18 ;  /* 0x0000000405064211 */ /* 0x001fe200078ec0ff */
[----:B------:R-:W-:Y:S01]  /*46c0*/  IMAD.WIDE.U32 R4, R7, -0x55555555, RZ ;  /* 0xaaaaaaab07047825 */ /* 0x000fe200078e00ff */
[----:B------:R-:W-:Y:S02]  /*46d0*/  SEL R4, RZ, 0x1, !P1 ;  /* 0x00000001ff047807 */ /* 0x000fe40004800000 */
[----:B------:R0:W-:Y:S02]  /*46e0*/  @P4 SYNCS.ARRIVE.TRANS64.A1T0 RZ, [R6+URZ+0x68], RZ ;  /* 0x000068ff06ff49a7 */ /* 0x0001e4000810003f */
[----:B------:R-:W-:Y:S02]  /*46f0*/  LOP3.LUT R3, R3, R4, RZ, 0x3c, !PT ;  /* 0x0000000403037212 */ /* 0x000fe400078e3cff */
[----:B------:R-:W-:Y:S02]  /*4700*/  PRMT R4, RZ, 0x7610, R4 ;  /* 0x00007610ff047816 */ /* 0x000fe40000000004 */
[----:B0-----:R-:W-:-:S04]  /*4710*/  SHF.R.U32.HI R6, RZ, 0x1, R5 ;  /* 0x00000001ff067819 */ /* 0x001fc80000011605 */
[----:B------:R-:W-:Y:S01]  /*4720*/  @P3 LOP3.LUT R3, R3, 0x1, R6, 0x78, !PT ;  /* 0x0000000103033812 */ /* 0x000fe200078e7806 */
[----:B------:R-:W-:Y:S01]  /*4730*/  IMAD R8, R6, -0x3, R7 ;  /* 0xfffffffd06087824 */ /* 0x000fe200078e0207 */
[----:B--2---:R-:W-:-:S04]  /*4740*/  IADD3 R16, P4, R16, R20, RZ ;  /* 0x0000001410107210 */ /* 0x004fc80007f9e0ff */
[----:B------:R-:W-:Y:S01]  /*4750*/  ISETP.GE.U32.AND P1, PT, R16, UR4, PT ;  /* 0x0000000410007c0c */ /* 0x000fe2000bf26070 */
[----:B------:R-:W-:-:S05]  /*4760*/  IMAD.X R17, R17, 0x1, R0, P4 ;  /* 0x0000000111117824 */ /* 0x000fca00020e0600 */
[----:B------:R-:W-:-:S13]  /*4770*/  ISETP.GE.U32.AND.EX P1, PT, R17, UR5, PT, P1 ;  /* 0x0000000511007c0c */ /* 0x000fda000bf26110 */
[----:B------:R-:W-:Y:S05]  /*4780*/  @P1 BRA `(.L_x_112) ;  /* 0x00000004004c1947 */ /* 0x000fea0003800000 */
[----:B------:R-:W0:Y:S01]  /*4790*/  S2R R12, SR_CTAID.X ;  /* 0x00000000000c7919 */ /* 0x000e220000002500 */
[----:B------:R-:W-:Y:S01]  /*47a0*/  ULDC.64 UR4, c[0x0][0x628] ;  /* 0x00018a0000047ab9 */ /* 0x000fe20000000a00 */
[----:B------:R-:W1:Y:S01]  /*47b0*/  LDC R13, c[0x0][0x144] ;  /* 0x00005100ff0d7b82 */ /* 0x000e620000000800 */
[----:B------:R-:W-:Y:S01]  /*47c0*/  ISETP.NE.U32.AND P1, PT, RZ, UR4, PT ;  /* 0x00000004ff007c0c */ /* 0x000fe2000bf25070 */
[----:B------:R-:W2:Y:S01]  /*47d0*/  S2R R11, SR_CTAID.Y ;  /* 0x00000000000b7919 */ /* 0x000ea20000002600 */
[----:B------:R-:W-:Y:S01]  /*47e0*/  ULDC UR6, c[0x0][0x150] ;  /* 0x0000540000067ab9 */ /* 0x000fe20000000800 */
[----:B------:R-:W-:Y:S01]  /*47f0*/  ULDC UR7, c[0x0][0x630] ;  /* 0x00018c0000077ab9 */ /* 0x000fe20000000800 */
[----:B------:R-:W-:Y:S01]  /*4800*/  ISETP.NE.AND.EX P1, PT, RZ, UR5, PT, P1 ;  /* 0x00000005ff007c0c */ /* 0x000fe2000bf25310 */
[----:B------:R-:W-:Y:S01]  /*4810*/  IMAD.MOV.U32 R4, RZ, RZ, R16 ;  /* 0x000000ffff047224 */ /* 0x000fe200078e0010 */
[----:B0-----:R-:W-:-:S05]  /*4820*/  I2FP.F32.U32 R5, R12 ;  /* 0x0000000c00057245 */ /* 0x001fca0000201000 */
[----:B------:R-:W-:Y:S01]  /*4830*/  FMUL R14, R5, UR6 ;  /* 0x00000006050e7c20 */ /* 0x000fe20008400000 */
[----:B------:R-:W-:-:S05]  /*4840*/  IMAD.MOV.U32 R5, RZ, RZ, R17 ;  /* 0x000000ffff057224 */ /* 0x000fca00078e0011 */
[----:B--2---:R-:W-:Y:S05]  /*4850*/  @!P1 BRA `(.L_x_113) ;  /* 0x0000000000289947 */ /* 0x004fea0003800000 */
[----:B------:R-:W-:Y:S02]  /*4860*/  ULDC UR6, c[0x0][0x634] ;  /* 0x00018d0000067ab9 */ /* 0x000fe40000000800 */
[----:B------:R-:W-:-:S05]  /*4870*/  IADD3 R5, P1, R16, UR6, RZ ;  /* 0x0000000610057c10 */ /* 0x000fca000ff3e0ff */
[----:B------:R-:W-:-:S04]  /*4880*/  IMAD.X R15, RZ, RZ, R17, P1 ;  /* 0x000000ffff0f7224 */ /* 0x000fc800008e0611 */
[----:B------:R-:W-:-:S04]  /*4890*/  IMAD.WIDE.U32 R6, R15, UR4, RZ ;  /* 0x000000040f067c25 */ /* 0x000fc8000f8e00ff */
[----:B------:R-:W-:-:S04]  /*48a0*/  IMAD.WIDE.U32 R6, P1, R5, UR5, R6 ;  /* 0x0000000505067c25 */ /* 0x000fc8000f820006 */
[----:B------:R-:W-:-:S04]  /*48b0*/  IMAD.WIDE.U32 R4, R5, UR4, RZ ;  /* 0x0000000405047c25 */ /* 0x000fc8000f8e00ff */
[----:B------:R-:W-:Y:S01]  /*48c0*/  IMAD.MOV.U32 R4, RZ, RZ, R7 ;  /* 0x000000ffff047224 */ /* 0x000fe200078e0007 */
[----:B------:R-:W-:Y:S01]  /*48d0*/  IADD3 RZ, P3, R5, R6, RZ ;  /* 0x0000000605ff7210 */ /* 0x000fe20007f7e0ff */
[----:B------:R-:W-:-:S04]  /*48e0*/  IMAD.X R5, RZ, RZ, RZ, P1 ;  /* 0x000000ffff057224 */ /* 0x000fc800008e06ff */
[----:B------:R-:W-:-:S08]  /*48f0*/  IMAD.WIDE.U32.X R4, R15, UR5, R4, P3 ;  /* 0x000000050f047c25 */ /* 0x000fd000098e0404 */
.L_x_113:
[--C-:B------:R-:W-:Y:S01]  /*4900*/  SHF.R.U64 R18, R4, UR7, R5.reuse ;  /* 0x0000000704127c19 */ /* 0x100fe20008001205 */
[----:B------:R-:W0:Y:S01]  /*4910*/  F2I.U32.TRUNC.NTZ R14, R14 ;  /* 0x0000000e000e7305 */ /* 0x000e22000020f000 */
[----:B------:R-:W-:Y:S01]  /*4920*/  SHF.R.U32.HI R4, RZ, UR7, R5 ;  /* 0x00000007ff047c19 */ /* 0x000fe20008011605 */
[----:B------:R-:W-:Y:S01]  /*4930*/  ULDC.64 UR4, c[0x0][0x620] ;  /* 0x0001880000047ab9 */ /* 0x000fe20000000a00 */
[----:B------:R-:W-:Y:S01]  /*4940*/  IADD3 R7, P1, RZ, -R18, RZ ;  /* 0x80000012ff077210 */ /* 0x000fe20007f3e0ff */
[----:B------:R-:W-:Y:S01]  /*4950*/  ULDC.64 UR6, c[0x0][0x640] ;  /* 0x0001900000067ab9 */ /* 0x000fe20000000a00 */
[----:B------:R-:W2:Y:S03]  /*4960*/  LDC R20, c[0x0][0x148] ;  /* 0x00005200ff147b82 */ /* 0x000ea60000000800 */
[----:B------:R-:W-:Y:S01]  /*4970*/  IMAD.X R4, RZ, RZ, ~R4, P1 ;  /* 0x000000ffff047224 */ /* 0x000fe200008e0e04 */
[----:B------:R-:W-:-:S03]  /*4980*/  ISETP.NE.U32.AND P1, PT, RZ, UR6, PT ;  /* 0x00000006ff007c0c */ /* 0x000fc6000bf25070 */
[----:B------:R-:W-:Y:S01]  /*4990*/  IMAD R6, R4, UR4, RZ ;  /* 0x0000000404067c24 */ /* 0x000fe2000f8e02ff */
[----:B------:R-:W-:Y:S01]  /*49a0*/  ISETP.NE.AND.EX P1, PT, RZ, UR7, PT, P1 ;  /* 0x00000007ff007c0c */ /* 0x000fe2000bf25310 */
[----:B------:R-:W-:Y:S01]  /*49b0*/  IMAD.WIDE.U32 R4, R7, UR4, R16 ;  /* 0x0000000407047c25 */ /* 0x000fe2000f8e0010 */
[----:B------:R-:W-:-:S03]  /*49c0*/  ULDC UR4, c[0x0][0x618] ;  /* 0x0001860000047ab9 */ /* 0x000fc60000000800 */
[----:B------:R-:W-:Y:S01]  /*49d0*/  IMAD R7, R7, UR5, R6 ;  /* 0x0000000507077c24 */ /* 0x000fe2000f8e0206 */
[----:B------:R-:W-:Y:S01]  /*49e0*/  ULDC UR5, c[0x0][0x154] ;  /* 0x0000550000057ab9 */ /* 0x000fe20000000800 */
[----:B0-----:R-:W-:Y:S02]  /*49f0*/  IMAD.MOV R6, RZ, RZ, -R14 ;  /* 0x000000ffff067224 */ /* 0x001fe400078e0a0e */
[----:B------:R-:W-:Y:S02]  /*4a00*/  IMAD.IADD R5, R5, 0x1, R7 ;  /* 0x0000000105057824 */ /* 0x000fe400078e0207 */
[----:B-1----:R-:W-:Y:S01]  /*4a10*/  IMAD R12, R13, R6, R12 ;  /* 0x000000060d0c7224 */ /* 0x002fe200078e020c */
[----:B------:R-:W-:Y:S02]  /*4a20*/  I2FP.F32.U32 R6, R11 ;  /* 0x0000000b00067245 */ /* 0x000fe40000201000 */
[--C-:B------:R-:W-:Y:S02]  /*4a30*/  SHF.R.U64 R13, R4, UR4, R5.reuse ;  /* 0x00000004040d7c19 */ /* 0x100fe40008001205 */
[----:B------:R-:W-:Y:S01]  /*4a40*/  SHF.R.U32.HI R4, RZ, UR4, R5 ;  /* 0x00000004ff047c19 */ /* 0x000fe20008011605 */
[----:B------:R-:W-:Y:S01]  /*4a50*/  FMUL R6, R6, UR5 ;  /* 0x0000000506067c20 */ /* 0x000fe20008400000 */
[----:B------:R-:W-:-:S02]  /*4a60*/  ULDC UR4, c[0x0][0x608] ;  /* 0x0001820000047ab9 */ /* 0x000fc40000000800 */
[--C-:B------:R-:W-:Y:S01]  /*4a70*/  SHF.R.U64 R15, R13, UR4, R4.reuse ;  /* 0x000000040d0f7c19 */ /* 0x100fe20008001204 */
[----:B------:R0:W1:Y:S01]  /*4a80*/  F2I.U32.TRUNC.NTZ R21, R6 ;  /* 0x0000000600157305 */ /* 0x000062000020f000 */
[----:B------:R-:W-:Y:S01]  /*4a90*/  SHF.R.U32.HI R4, RZ, UR4, R4 ;  /* 0x00000004ff047c19 */ /* 0x000fe20008011604 */
[----:B------:R-:W-:-:S03]  /*4aa0*/  ULDC UR4, c[0x0][0x658] ;  /* 0x0001960000047ab9 */ /* 0x000fc60000000800 */
[--C-:B------:R-:W-:Y:S02]  /*4ab0*/  SHF.R.U64 R14, R15, UR4, R4.reuse ;  /* 0x000000040f0e7c19 */ /* 0x100fe40008001204 */
[----:B------:R-:W-:-:S03]  /*4ac0*/  SHF.R.U32.HI R19, RZ, UR4, R4 ;  /* 0x00000004ff137c19 */ /* 0x000fc60008011604 */
[----:B------:R-:W-:Y:S02]  /*4ad0*/  IMAD.MOV.U32 R4, RZ, RZ, R14 ;  /* 0x000000ffff047224 */ /* 0x000fe400078e000e */
[----:B------:R-:W-:Y:S01]  /*4ae0*/  IMAD.MOV.U32 R5, RZ, RZ, R19 ;  /* 0x000000ffff057224 */ /* 0x000fe200078e0013 */
[----:B0-----:R-:W-:Y:S06]  /*4af0*/  @!P1 BRA `(.L_x_114) ;  /* 0x0000000000289947 */ /* 0x001fec0003800000 */
        /* <DEDUP_REMOVED lines=10> */
.L_x_114:
[----:B------:R-:W-:Y:S01]  /*4ba0*/  ISETP.NE.AND P1, PT, R2, 0x1, PT ;  /* 0x000000010200780c */ /* 0x000fe20003f25270 */
[----:B------:R-:W-:Y:S01]  /*4bb0*/  ULDC UR4, c[0x0][0x648] ;  /* 0x0001920000047ab9 */ /* 0x000fe20000000800 */
[----:B------:R-:W-:Y:S01]  /*4bc0*/  LOP3.LUT R15, R15, UR16, RZ, 0xc0, !PT ;  /* 0x000000100f0f7c12 */ /* 0x000fe2000f8ec0ff */
[----:B-1----:R-:W-:Y:S01]  /*4bd0*/  IMAD.MOV R21, RZ, RZ, -R21 ;  /* 0x000000ffff157224 */ /* 0x002fe200078e0a15 */
[----:B------:R-:W-:Y:S01]  /*4be0*/  SHF.R.U64 R4, R4, UR4, R5 ;  /* 0x0000000404047c19 */ /* 0x000fe20008001205 */
[----:B------:R-:W-:Y:S01]  /*4bf0*/  ULDC UR4, c[0x0][0x638] ;  /* 0x00018e0000047ab9 */ /* 0x000fe20000000800 */
[----:B------:R-:W-:Y:S01]  /*4c00*/  LOP3.LUT R13, R13, UR15, RZ, 0xc0, !PT ;  /* 0x0000000f0d0d7c12 */ /* 0x000fe2000f8ec0ff */
[----:B------:R-:W-:Y:S02]  /*4c10*/  ULDC UR5, c[0x0][0x610] ;  /* 0x0001840000057ab9 */ /* 0x000fe40000000800 */
[----:B------:R-:W-:Y:S02]  /*4c20*/  IMAD.MOV R5, RZ, RZ, -R4 ;  /* 0x000000ffff057224 */ /* 0x000fe400078e0a04 */
[----:B------:R-:W-:-:S02]  /*4c30*/  IMAD R15, R4, UR17, R15 ;  /* 0x00000011040f7c24 */ /* 0x000fc4000f8e020f */
[----:B--2---:R-:W-:Y:S02]  /*4c40*/  @P1 IMAD R12, R20, R21, R11 ;  /* 0x00000015140c1224 */ /* 0x004fe400078e020b */
[----:B------:R-:W-:Y:S01]  /*4c50*/  IMAD R14, R5, UR4, R14 ;  /* 0x00000004050e7c24 */ /* 0x000fe2000f8e020e */
[----:B------:R-:W-:Y:S01]  /*4c60*/  ULDC UR4, c[0x0][0x600] ;  /* 0x0001800000047ab9 */ /* 0x000fe20000000800 */
[----:B------:R-:W-:Y:S02]  /*4c70*/  IMAD R12, R15, UR5, R12 ;  /* 0x000000050f0c7c24 */ /* 0x000fe4000f8e020c */
[----:B------:R-:W-:Y:S02]  /*4c80*/  IMAD R5, R14, UR4, R13 ;  /* 0x000000040e057c24 */ /* 0x000fe4000f8e020d */
[----:B------:R-:W-:-:S03]  /*4c90*/  IMAD.MOV.U32 R4, RZ, RZ, 0x1 ;  /* 0x00000001ff047424 */ /* 0x000fc600078e00ff */
[----:B------:R-:W-:Y:S02]  /*4ca0*/  SEL R19, R5, R12, !P1 ;  /* 0x0000000c05137207 */ /* 0x000fe40004800000 */
[----:B------:R-:W-:-:S07]  /*4cb0*/  SEL R22, R12, R5, !P1 ;  /* 0x000000050c167207 */ /* 0x000fce0004800000 */
.L_x_112:
[----:B------:R-:W-:Y:S05]  /*4cc0*/  BSYNC B1 ;  /* 0x0000000000017941 */ /* 0x000fea0003800000 */
.L_x_111:
[----:B------:R-:W-:-:S13]  /*4cd0*/  LOP3.LUT P1, RZ, R4, 0xff, RZ, 0xc0, !PT ;  /* 0x000000ff04ff7812 */ /* 0x000fda000782c0ff */
[----:B------:R-:W-:Y:S05]  /*4ce0*/  @P1 BRA `(.L_x_115) ;  /* 0xfffffff400481947 */ /* 0x000fea000383ffff */
[----:B------:R-:W-:Y:S05]  /*4cf0*/  BSYNC B0 ;  /* 0x0000000000007941 */ /* 0x000fea0003800000 */
.L_x_103:
[----:B------:R-:W-:-:S03]  /*4d00*/  UMOV UR4, 0xffffffff ;  /* 0xffffffff00047882 */ /* 0x000fc60000000000 */
[----:B------:R-:W-:Y:S05]  /*4d10*/  BRA.DIV UR4, `(.L_x_116) ;  /* 0x0000000604247947 */ /* 0x000fea000b800000 */
[----:B------:R-:W-:-:S13]  /*4d20*/  ELECT P6, URZ, PT ;  /* 0x00000000003f782f */ /* 0x000fda00038c0000 */
.L_x_131:
[----:B------:R-:W-:Y:S04]  /*4d30*/  BSSY B0, `(.L_x_117) ;  /* 0x0000022000007945 */ /* 0x000fe80003800000 */
[----:B------:R-:W-:Y:S05]  /*4d40*/  @!P6 BRA `(.L_x_118) ;  /* 0x000000000080e947 */ /* 0x000fea0003800000 */
[----:B------:R-:W-:-:S04]  /*4d50*/  LOP3.LUT R23, R23, 0x2, RZ, 0xfc, !PT ;  /* 0x0000000217177812 */ /* 0x000fc800078efcff */
[----:B------:R-:W-:-:S13]  /*4d60*/  ISETP.NE.AND P0, PT, R23, 0x3, PT ;  /* 0x000000031700780c */ /* 0x000fda0003f05270 */
[----:B------:R-:W-:Y:S05]  /*4d70*/  @!P0 BRA `(.L_x_119) ;  /* 0x0000000000048947 */ /* 0x000fea0003800000 */
[----:B------:R-:W-:Y:S01]  /*4d80*/  BPT.TRAP 0x1 ;  /* 0x000000040000795c */ /* 0x000fe20000300000 */
.L_x_119:
[----:B------:R-:W0:Y:S01]  /*4d90*/  S2R R5, SR_CgaCtaId ;  /* 0x0000000000057919 */ /* 0x000e220000008800 */
[----:B------:R-:W-:Y:S02]  /*4da0*/  MOV R0, 0x400 ;  /* 0x0000040000007802 */ /* 0x000fe40000000f00 */
[----:B------:R-:W-:Y:S02]  /*4db0*/  SHF.L.U32 R2, R3, 0x1f, RZ ;  /* 0x0000001f03027819 */ /* 0x000fe400000006ff */
[----:B0-----:R-:W-:-:S05]  /*4dc0*/  LEA R5, R5, R0, 0x18 ;  /* 0x0000000005057211 */ /* 0x001fca00078ec0ff */
[----:B------:R-:W-:-:S04]  /*4dd0*/  VIADD R5, R5, 0x18 ;  /* 0x0000001805057836 */ /* 0x000fc80000000000 */
[C---:B------:R-:W-:Y:S02]  /*4de0*/  IMAD R7, R8.reuse, 0x8, R5 ;  /* 0x0000000808077824 */ /* 0x040fe400078e0205 */
[----:B------:R-:W-:Y:S02]  /*4df0*/  VIADD R8, R8, 0x1 ;  /* 0x0000000108087836 */ /* 0x000fe40000000000 */
[----:B------:R-:W0:Y:S03]  /*4e00*/  SYNCS.PHASECHK.TRANS64.TRYWAIT P0, [R7+URZ], R2 ;  /* 0x00000002070075a7 */ /* 0x000e26000800017f */
[----:B------:R-:W-:-:S04]  /*4e10*/  ISETP.NE.AND P1, PT, R8, 0x3, PT ;  /* 0x000000030800780c */ /* 0x000fc80003f25270 */
[----:B------:R-:W-:Y:S02]  /*4e20*/  SEL R0, RZ, 0x1, P1 ;  /* 0x00000001ff007807 */ /* 0x000fe40000800000 */
[----:B------:R-:W-:Y:S02]  /*4e30*/  SEL R8, R8, RZ, P1 ;  /* 0x000000ff08087207 */ /* 0x000fe40000800000 */
[----:B------:R-:W-:-:S03]  /*4e40*/  LOP3.LUT R9, R3, R0, RZ, 0x3c, !PT ;  /* 0x0000000003097212 */ /* 0x000fc600078e3cff */
[----:B------:R-:W-:Y:S01]  /*4e50*/  IMAD R4, R8, 0x8, R5 ;  /* 0x0000000808047824 */ /* 0x000fe200078e0205 */
[----:B------:R-:W-:Y:S01]  /*4e60*/  SHF.L.U32 R3, R9, 0x1f, RZ ;  /* 0x0000001f09037819 */ /* 0x000fe200000006ff */
[----:B0-----:R-:W-:Y:S06]  /*4e70*/  @!P0 BRA `(.L_x_120) ;  /* 0x0000000000ec8947 */ /* 0x001fec0003800000 */
.L_x_132:
[----:B------:R-:W1:Y:S01]  /*4e80*/  SYNCS.PHASECHK.TRANS64.TRYWAIT P0, [R4+URZ], R3 ;  /* 0x00000003040075a7 */ /* 0x000e62000800017f */
[----:B------:R-:W-:-:S05]  /*4e90*/  VIADD R0, R8, 0x1 ;  /* 0x0000000108007836 */ /* 0x000fca0000000000 */
[----:B------:R-:W-:-:S04]  /*4ea0*/  ISETP.NE.AND P1, PT, R0, 0x3, PT ;  /* 0x000000030000780c */ /* 0x000fc80003f25270 */
[----:B0-----:R-:W-:Y:S02]  /*4eb0*/  SEL R2, RZ, 0x1, P1 ;  /* 0x00000001ff027807 */ /* 0x001fe40000800000 */
[----:B------:R-:W-:Y:S02]  /*4ec0*/  SEL R0, R0, RZ, P1 ;  /* 0x000000ff00007207 */ /* 0x000fe40000800000 */
[----:B------:R-:W-:Y:S01]  /*4ed0*/  LOP3.LUT R2, R9, R2, RZ, 0x3c, !PT ;  /* 0x0000000209027212 */ /* 0x000fe200078e3cff */
[----:B-1----:R-:W-:Y:S06]  /*4ee0*/  @!P0 BRA `(.L_x_121) ;  /* 0x0000000000e48947 */ /* 0x002fec0003800000 */
.L_x_133:
[----:B------:R-:W-:Y:S01]  /*4ef0*/  IMAD R5, R0, 0x8, R5 ;  /* 0x0000000800057824 */ /* 0x000fe200078e0205 */
[----:B------:R-:W-:-:S07]  /*4f00*/  SHF.L.U32 R0, R2, 0x1f, RZ ;  /* 0x0000001f02007819 */ /* 0x000fce00000006ff */
.L_x_122:
[----:B-1----:R1:W2:Y:S02]  /*4f10*/  SYNCS.PHASECHK.TRANS64.TRYWAIT P0, [R5+URZ], R0 ;  /* 0x00000000050075a7 */ /* 0x0022a4000800017f */
[----:B--2---:R-:W-:Y:S05]  /*4f20*/  @!P0 NANOSLEEP.SYNCS 0x989680 ;  /* 0x009896800000895d */ /* 0x004fea0003900000 */
[----:B------:R-:W2:Y:S02]  /*4f30*/  @!P0 SYNCS.PHASECHK.TRANS64 P0, [R5+URZ], R0 ;  /* 0x00000000050085a7 */ /* 0x000ea4000800007f */
[----:B--2---:R-:W-:Y:S05]  /*4f40*/  @!P0 BRA `(.L_x_122) ;  /* 0xfffffffc00f08947 */ /* 0x004fea000383ffff */
.L_x_118:
[----:B------:R-:W-:Y:S05]  /*4f50*/  BSYNC B0 ;  /* 0x0000000000007941 */ /* 0x000fea0003800000 */
.L_x_117:
[----:B------:R-:W-:Y:S05]  /*4f60*/  EXIT ;  /* 0x000000000000794d */ /* 0x000fea0003800000 */
.L_x_15:
[----:B-1----:R-:W-:-:S04]  /*4f70*/  IMAD.U32 R3, RZ, RZ, UR43 ;  /* 0x0000002bff037e24 */ /* 0x002fc8000f8e00ff */
[----:B------:R1:W2:Y:S03]  /*4f80*/  SYNCS.PHASECHK.TRANS64.TRYWAIT P0, [R3+URZ+-0x8], R0 ;  /* 0xfffff800030075a7 */ /* 0x0002a6000800017f */
[----:B--2---:R-:W-:Y:S05]  /*4f90*/  @!P0 NANOSLEEP.SYNCS 0x989680 ;  /* 0x009896800000895d */ /* 0x004fea0003900000 */
[----:B------:R-:W2:Y:S02]  /*4fa0*/  @!P0 SYNCS.PHASECHK.TRANS64 P0, [R3+URZ+-0x8], R0 ;  /* 0xfffff800030085a7 */ /* 0x000ea4000800007f */
[----:B--2---:R-:W-:Y:S05]  /*4fb0*/  @!P0 BRA `(.L_x_15) ;  /* 0xfffffffc00ec8947 */ /* 0x004fea000383ffff */
[----:B------:R-:W-:Y:S05]  /*4fc0*/  BRA `(.L_x_123) ;  /* 0xffffffc400607947 */ /* 0x000fea000383ffff */
.L_x_20:
[----:B--2---:R2:W3:Y:S02]  /*4fd0*/  SYNCS.PHASECHK.TRANS64.TRYWAIT P1, [R3+URZ], R0 ;  /* 0x00000000030075a7 */ /* 0x0044e4000802017f */
[----:B---3--:R-:W-:Y:S05]  /*4fe0*/  @!P1 NANOSLEEP.SYNCS 0x989680 ;  /* 0x009896800000995d */ /* 0x008fea0003900000 */
[----:B------:R-:W3:Y:S02]  /*4ff0*/  @!P1 SYNCS.PHASECHK.TRANS64 P1, [R3+URZ], R0 ;  /* 0x00000000030095a7 */ /* 0x000ee4000802007f */
[----:B---3--:R-:W-:Y:S05]  /*5000*/  @!P1 BRA `(.L_x_20) ;  /* 0xfffffffc00f09947 */ /* 0x008fea000383ffff */
[----:B------:R-:W-:Y:S05]  /*5010*/  BRA `(.L_x_19) ;  /* 0xffffffc400d07947 */ /* 0x000fea000383ffff */
.L_x_25:
[----:B--2---:R-:W-:-:S04]  /*5020*/  IMAD.U32 R4, RZ, RZ, UR4 ;  /* 0x00000004ff047e24 */ /* 0x004fc8000f8e00ff */
[----:B------:R2:W3:Y:S03]  /*5030*/  SYNCS.PHASECHK.TRANS64.TRYWAIT P1, [R4+URZ], R3 ;  /* 0x00000003040075a7 */ /* 0x0004e6000802017f */
[----:B---3--:R-:W-:Y:S05]  /*5040*/  @!P1 NANOSLEEP.SYNCS 0x989680 ;  /* 0x009896800000995d */ /* 0x008fea0003900000 */
[----:B------:R-:W3:Y:S02]  /*5050*/  @!P1 SYNCS.PHASECHK.TRANS64 P1, [R4+URZ], R3 ;  /* 0x00000003040095a7 */ /* 0x000ee4000802007f */
[----:B---3--:R-:W-:Y:S05]  /*5060*/  @!P1 BRA `(.L_x_25) ;  /* 0xfffffffc00ec9947 */ /* 0x008fea000383ffff */
[----:B------:R-:W-:Y:S05]  /*5070*/  BRA `(.L_x_24) ;  /* 0xffffffc8002c7947 */ /* 0x000fea000383ffff */
.L_x_31:
[----:B0-----:R-:W-:-:S04]  /*5080*/  IMAD.U32 R3, RZ, RZ, UR43 ;  /* 0x0000002bff037e24 */ /* 0x001fc8000f8e00ff */
[----:B------:R0:W1:Y:S03]  /*5090*/  SYNCS.PHASECHK.TRANS64.TRYWAIT P0, [R3+URZ+0x8], R0 ;  /* 0x00000800030075a7 */ /* 0x000066000800017f */
[----:B-1----:R-:W-:Y:S05]  /*50a0*/  @!P0 NANOSLEEP.SYNCS 0x989680 ;  /* 0x009896800000895d */ /* 0x002fea0003900000 */
[----:B------:R-:W1:Y:S02]  /*50b0*/  @!P0 SYNCS.PHASECHK.TRANS64 P0, [R3+URZ+0x8], R0 ;  /* 0x00000800030085a7 */ /* 0x000e64000800007f */
[----:B-1----:R-:W-:Y:S05]  /*50c0*/  @!P0 BRA `(.L_x_31) ;  /* 0xfffffffc00ec8947 */ /* 0x002fea000383ffff */
[----:B------:R-:W-:Y:S05]  /*50d0*/  BRA `(.L_x_124) ;  /* 0xffffffcc00047947 */ /* 0x000fea000383ffff */
.L_x_104:
[----:B------:R-:W-:Y:S01]  /*50e0*/  BSSY B1, `(.L_x_125) ;  /* 0x0000006000017945 */ /* 0x000fe20003800000 */
[----:B------:R-:W-:-:S07]  /*50f0*/  IMAD.MOV.U32 R15, RZ, RZ, -0x1 ;  /* 0xffffffffff0f7424 */ /* 0x000fce00078e00ff */
[----:B-----5:R-:W-:Y:S05]  /*5100*/  WARPSYNC.COLLECTIVE R15, `(.L_x_126) ;  /* 0x000000000f0c7348 */ /* 0x020fea0003c00000 */
[----:B------:R-:W-:Y:S02]  /*5110*/  ELECT P6, UR62, PT ;  /* 0x00000000003e782f */ /* 0x000fe400038c0000 */
[----:B------:R-:W-:Y:S01]  /*5120*/  MOV R14, UR62 ;  /* 0x0000003e000e7c02 */ /* 0x000fe20008000f00 */
[----:B-----5:R-:W-:Y:S10]  /*5130*/  ENDCOLLECTIVE ;  /* 0x000000000000791b */ /* 0x020ff40003800000 */
.L_x_126:
[----:B------:R-:W-:Y:S05]  /*5140*/  BSYNC B1 ;  /* 0x0000000000017941 */ /* 0x000fea0003800000 */
.L_x_125:
[----:B------:R-:W-:Y:S05]  /*5150*/  BRA `(.L_x_127) ;  /* 0xfffffff000387947 */ /* 0x000fea000383ffff */
.L_x_107:
[----:B-1----:R1:W2:Y:S02]  /*5160*/  SYNCS.PHASECHK.TRANS64.TRYWAIT P1, [R11+URZ+0x18], R6 ;  /* 0x000018060b0075a7 */ /* 0x0022a4000802017f */
[----:B--2---:R-:W-:Y:S05]  /*5170*/  @!P1 NANOSLEEP.SYNCS 0x989680 ;  /* 0x009896800000995d */ /* 0x004fea0003900000 */
[----:B------:R-:W2:Y:S02]  /*5180*/  @!P1 SYNCS.PHASECHK.TRANS64 P1, [R11+URZ+0x18], R6 ;  /* 0x000018060b0095a7 */ /* 0x000ea4000802007f */
[----:B--2---:R-:W-:Y:S05]  /*5190*/  @!P1 BRA `(.L_x_107) ;  /* 0xfffffffc00f09947 */ /* 0x004fea000383ffff */
[----:B------:R-:W-:Y:S05]  /*51a0*/  BRA `(.L_x_128) ;  /* 0xfffffff0006c7947 */ /* 0x000fea000383ffff */
.L_x_116:
[----:B------:R-:W-:Y:S01]  /*51b0*/  BSSY B0, `(.L_x_129) ;  /* 0x0000006000007945 */ /* 0x000fe20003800000 */
[----:B------:R-:W-:-:S07]  /*51c0*/  IMAD.MOV.U32 R15, RZ, RZ, -0x1 ;  /* 0xffffffffff0f7424 */ /* 0x000fce00078e00ff */
[----:B-----5:R-:W-:Y:S05]  /*51d0*/  WARPSYNC.COLLECTIVE R15, `(.L_x_130) ;  /* 0x000000000f0c7348 */ /* 0x020fea0003c00000 */
[----:B------:R-:W-:Y:S02]  /*51e0*/  ELECT P6, UR62, PT ;  /* 0x00000000003e782f */ /* 0x000fe400038c0000 */
[----:B------:R-:W-:Y:S01]  /*51f0*/  MOV R14, UR62 ;  /* 0x0000003e000e7c02 */ /* 0x000fe20008000f00 */
[----:B-----5:R-:W-:Y:S10]  /*5200*/  ENDCOLLECTIVE ;  /* 0x000000000000791b */ /* 0x020ff40003800000 */
.L_x_130:
[----:B------:R-:W-:Y:S05]  /*5210*/  BSYNC B0 ;  /* 0x0000000000007941 */ /* 0x000fea0003800000 */
.L_x_129:
[----:B------:R-:W-:Y:S05]  /*5220*/  BRA `(.L_x_131) ;  /* 0xfffffff800c07947 */ /* 0x000fea000383ffff */
.L_x_120:
[----:B0-----:R0:W1:Y:S02]  /*5230*/  SYNCS.PHASECHK.TRANS64.TRYWAIT P0, [R7+URZ], R2 ;  /* 0x00000002070075a7 */ /* 0x001064000800017f */
[----:B-1----:R-:W-:Y:S05]  /*5240*/  @!P0 NANOSLEEP.SYNCS 0x989680 ;  /* 0x009896800000895d */ /* 0x002fea0003900000 */
[----:B------:R-:W1:Y:S02]  /*5250*/  @!P0 SYNCS.PHASECHK.TRANS64 P0, [R7+URZ], R2 ;  /* 0x00000002070085a7 */ /* 0x000e64000800007f */
[----:B-1----:R-:W-:Y:S05]  /*5260*/  @!P0 BRA `(.L_x_120) ;  /* 0xfffffffc00f08947 */ /* 0x002fea000383ffff */
[----:B------:R-:W-:Y:S05]  /*5270*/  BRA `(.L_x_132) ;  /* 0xfffffffc00007947 */ /* 0x000fea000383ffff */
.L_x_121:
[----:B0-----:R0:W1:Y:S02]  /*5280*/  SYNCS.PHASECHK.TRANS64.TRYWAIT P0, [R4+URZ], R3 ;  /* 0x00000003040075a7 */ /* 0x001064000800017f */
[----:B-1----:R-:W-:Y:S05]  /*5290*/  @!P0 NANOSLEEP.SYNCS 0x989680 ;  /* 0x009896800000895d */ /* 0x002fea0003900000 */
[----:B------:R-:W1:Y:S02]  /*52a0*/  @!P0 SYNCS.PHASECHK.TRANS64 P0, [R4+URZ], R3 ;  /* 0x00000003040085a7 */ /* 0x000e64000800007f */
[----:B-1----:R-:W-:Y:S05]  /*52b0*/  @!P0 BRA `(.L_x_121) ;  /* 0xfffffffc00f08947 */ /* 0x002fea000383ffff */
[----:B------:R-:W-:Y:S05]  /*52c0*/  BRA `(.L_x_133) ;  /* 0xfffffffc00087947 */ /* 0x000fea000383ffff */
.L_x_134:
[----:B------:R-:W-:-:S00]  /*52d0*/  BRA `(.L_x_134) ;  /* 0xfffffffc00fc7947 */ /* 0x000fc0000383ffff */
[----:B------:R-:W-:-:S00]  /*52e0*/  NOP ;  /* 0x0000000000007918 */ /* 0x000fc00000000000 */
        /* <DEDUP_REMOVED lines=9> */
.L_x_135:


//--------------------- .nv.global.init           --------------------------
	.section	.nv.global.init,"aw",@progbits
.nv.global.init:
	.type		$str$22,@object
	.size		$str$22,($str$23 - $str$22)
$str$22:
        /*0000*/ 	.byte	0x6b, 0x5f, 0x74, 0x69, 0x6c, 0x65, 0x5f, 0x63, 0x6f, 0x75, 0x6e, 0x74, 0x20, 0x3e, 0x3d, 0x20
        /*0010*/ 	.byte	0x31, 0x00
	.type		$str$23,@object
	.size		$str$23,(__unnamed_1 - $str$23)
$str$23:
        /*0012*/ 	.byte	0x2f, 0x74, 0x6d, 0x70, 0x2f, 0x63, 0x75, 0x74, 0x6c, 0x61, 0x73, 0x73, 0x5f, 0x73, 0x77, 0x65
        /*0022*/ 	.byte	0x65, 0x70, 0x5f, 0x73, 0x72, 0x63, 0x2f, 0x69, 0x6e, 0x63, 0x6c, 0x75, 0x64, 0x65, 0x2f, 0x63
        /*0032*/ 	.byte	0x75, 0x74, 0x6c, 0x61, 0x73, 0x73, 0x2f, 0x67, 0x65, 0x6d, 0x6d, 0x2f, 0x63, 0x6f, 0x6c, 0x6c
        /*0042*/ 	.byte	0x65, 0x63, 0x74, 0x69, 0x76, 0x65, 0x2f, 0x73, 0x6d, 0x39, 0x30, 0x5f, 0x6d, 0x6d, 0x61, 0x5f
        /*0052*/ 	.byte	0x74, 0x6d, 0x61, 0x5f, 0x67, 0x6d, 0x6d, 0x61, 0x5f, 0x73, 0x73, 0x5f, 0x77, 0x61, 0x72, 0x70
        /*0062*/ 	.byte	0x73, 0x70, 0x65, 0x63, 0x69, 0x61, 0x6c, 0x69, 0x7a, 0x65, 0x64, 0x2e, 0x68, 0x70, 0x70, 0x00
	.type		__unnamed_1,@object
	.size		__unnamed_1,(.L_0 - __unnamed_1)
__unnamed_1:
        /*0072*/ 	.byte	0x76, 0x6f, 0x69, 0x64, 0x20, 0x63, 0x75, 0x74, 0x6c, 0x61, 0x73, 0x73, 0x3a, 0x3a, 0x67, 0x65
        /* <DEDUP_REMOVED lines=171> */
        /*0b32*/ 	.byte	0x65, 0x6e, 0x74, 0x69, 0x74, 0x79, 0x5d, 0x00
.L_0:


//--------------------- .nv.shared._ZN7cutlass13device_kernelINS_4gemm6kernel13GemmUniversalIN4cute5tupleIJiiiiEEENS1_10collective13CollectiveMmaINS1_34MainloopSm90TmaGmmaWarpSpecializedILi3ENS5_IJNS4_1CILi1EEESB_SB_EEENS1_32KernelTmaWarpSpecializedPingpongEEENS5_IJNSA_ILi64EEESF_NSA_ILi32EEEEEEaNS5_IJlSB_lEEEaSI_NS4_8TiledMMAINS4_8MMA_AtomIJNS4_4SM904GMMA26MMA_64x64x32_S32S8S8_SS_TNEEEENS4_6LayoutISC_NS5_IJNSA_ILi0EEESQ_SQ_EEEEENS5_IJNS4_10UnderscoreEST_ST_EEEEENS4_13SM90_TMA_LOADENS4_14ComposedLayoutINS4_7SwizzleILi1ELi4ELi3EEENS4_18smem_ptr_flag_bitsILi8EEENSP_INS5_IJNSA_ILi8EEESG_EEENS5_IJSG_SB_EEEEEEEvNS4_8identityESW_S16_vS17_EENS_8epilogue10collective6detail29Sm90TmaWarpSpecializedAdapterINS1A_15DefaultEpilogueIaSI_SI_NS19_6thread17LinearCombinationIaLi1EiiLNS1E_9ScaleType4KindE0ELNS_15FloatRoundStyleE2EaEENS1_15EpilogueDefaultEEEEEvvEEEEvNT_6ParamsE --------------------------
	.section	.nv.shared._ZN7cutlass13device_kernelINS_4gemm6kernel13GemmUniversalIN4cute5tupleIJiiiiEEENS1_10collective13CollectiveMmaINS1_34MainloopSm90TmaGmmaWarpSpecializedILi3ENS5_IJNS4_1CILi1EEESB_SB_EEENS1_32KernelTmaWarpSpecializedPingpongEEENS5_IJNSA_ILi64EEESF_NSA_ILi32EEEEEEaNS5_IJlSB_lEEEaSI_NS4_8TiledMMAINS4_8MMA_AtomIJNS4_4SM904GMMA26MMA_64x64x32_S32S8S8_SS_TNEEEENS4_6LayoutISC_NS5_IJNSA_ILi0EEESQ_SQ_EEEEENS5_IJNS4_10UnderscoreEST_ST_EEEEENS4_13SM90_TMA_LOADENS4_14ComposedLayoutINS4_7SwizzleILi1ELi4ELi3EEENS4_18smem_ptr_flag_bitsILi8EEENSP_INS5_IJNSA_ILi8EEESG_EEENS5_IJSG_SB_EEEEEEEvNS4_8identityESW_S16_vS17_EENS_8epilogue10collective6detail29Sm90TmaWarpSpecializedAdapterINS1A_15DefaultEpilogueIaSI_SI_NS19_6thread17LinearCombinationIaLi1EiiLNS1E_9ScaleType4KindE0ELNS_15FloatRoundStyleE2EaEENS1_15EpilogueDefaultEEEEEvvEEEEvNT_6ParamsE,"aw",@nobits
	.sectionflags	@""
	.align	16
	.zero		1024


//--------------------- .nv.shared.reserved.0     --------------------------
	.section	.nv.shared.reserved.0,"aw",@nobits
	.weak		__nv_reservedSMEM_offset_0_alias
	.size		__nv_reservedSMEM_offset_0_alias, 0, 0
	.other		__nv_reservedSMEM_offset_0_alias,@"STO_CUDA_RESERVED_SHARED STV_DEFAULT"
__nv_reservedSMEM_offset_0_alias:
	.zero		0


//--------------------- .nv.global                --------------------------
	.section	.nv.global,"aw",@nobits
.nv.global:
	.type		_ZN40_INTERNAL_7dfcf5cd_4_k_cu_56b22e1b_305124cute1_E,@object
	.size		_ZN40_INTERNAL_7dfcf5cd_4_k_cu_56b22e1b_305124cute1_E,(_ZN40_INTERNAL_7dfcf5cd_4_k_cu_56b22e1b_305124cuda3std3__45__cpo6cbeginE - _ZN40_INTERNAL_7dfcf5cd_4_k_cu_56b22e1b_305124cute1_E)
_ZN40_INTERNAL_7dfcf5cd_4_k_cu_56b22e1b_305124cute1_E:
	.zero		1
	.type		_ZN40_INTERNAL_7dfcf5cd_4_k_cu_56b22e1b_305124cuda3std3__45__cpo6cbeginE,@object
	.size		_ZN40_INTERNAL_7dfcf5cd_4_k_cu_56b22e1b_305124cuda3std3__45__cpo6cbeginE,(_ZN40_INTERNAL_7dfcf5cd_4_k_cu_56b22e1b_305124cuda3std3__48in_placeE - _ZN40_INTERNAL_7dfcf5cd_4_k_cu_56b22e1b_305124cuda3std3__45__cpo6cbeginE)
_ZN40_INTERNAL_7dfcf5cd_4_k_cu_56b22e1b_305124cuda3std3__45__cpo6cbeginE:
	.zero		1
	.type		_ZN40_INTERNAL_7dfcf5cd_4_k_cu_56b22e1b_305124cuda3std3__48in_placeE,@object
	.size		_ZN40_INTERNAL_7dfcf5cd_4_k_cu_56b22e1b_305124cuda3std3__48in_placeE,(_ZN40_INTERNAL_7dfcf5cd_4_k_cu_56b22e1b_305124cuda3std6ranges3__45__cpo9iter_moveE - _ZN40_INTERNAL_7dfcf5cd_4_k_cu_56b22e1b_305124cuda3std3__48in_placeE)
_ZN40_INTERNAL_7dfcf5cd_4_k_cu_56b22e1b_305124cuda3std3__48in_placeE:
	.zero		1
	.type		_ZN40_INTERNAL_7dfcf5cd_4_k_cu_56b22e1b_305124cuda3std6ranges3__45__cpo9iter_moveE,@object
	.size		_ZN40_INTERNAL_7dfcf5cd_4_k_cu_56b22e1b_305124cuda3std6ranges3__45__cpo9iter_moveE,(_ZN40_INTERNAL_7dfcf5cd_4_k_cu_56b22e1b_305124cuda3std3__45__cpo5beginE - _ZN40_INTERNAL_7dfcf5cd_4_k_cu_56b22e1b_305124cuda3std6ranges3__45__cpo9iter_moveE)
_ZN40_INTERNAL_7dfcf5cd_4_k_cu_56b22e1b_305124cuda3std6ranges3__45__cpo9iter_moveE:
	.zero		1
	.type		_ZN40_INTERNAL_7dfcf5cd_4_k_cu_56b22e1b_305124cuda3std3__45__cpo5beginE,@object
	.size		_ZN40_INTERNAL_7dfcf5cd_4_k_cu_56b22e1b_305124cuda3std3__45__cpo5beginE,(_ZN40_INTERNAL_7dfcf5cd_4_k_cu_56b22e1b_305124cuda3std3__442_GLOBAL__N__7dfcf5cd_4_k_cu_56b22e1b_305126ignoreE - _ZN40_INTERNAL_7dfcf5cd_4_k_cu_56b22e1b_305124cuda3std3__45__cpo5beginE)
_ZN40_INTERNAL_7dfcf5cd_4_k_cu_56b22e1b_305124cuda3std3__45__cpo5beginE:
	.zero		1
	.type		_ZN40_INTERNAL_7dfcf5cd_4_k_cu_56b22e1b_305124cuda3std3__442_GLOBAL__N__7dfcf5cd_4_k_cu_56b22e1b_305126ignoreE,@object
	.size		_ZN40_INTERNAL_7dfcf5cd_4_k_cu_56b22e1b_305124cuda3std3__442_GLOBAL__N__7dfcf5cd_4_k_cu_56b22e1b_305126ignoreE,(_ZN40_INTERNAL_7dfcf5cd_4_k_cu_56b22e1b_305124cute7productE - _ZN40_INTERNAL_7dfcf5cd_4_k_cu_56b22e1b_305124cuda3std3__442_GLOBAL__N__7dfcf5cd_4_k_cu_56b22e1b_305126ignoreE)
_ZN40_INTERNAL_7dfcf5cd_4_k_cu_56b22e1b_305124cuda3std3__442_GLOBAL__N__7dfcf5cd_4_k_cu_56b22e1b_305126ignoreE:
	.zero		1
	.type		_ZN40_INTERNAL_7dfcf5cd_4_k_cu_56b22e1b_305124cute7productE,@object
	.size		_ZN40_INTERNAL_7dfcf5cd_4_k_cu_56b22e1b_305124cute7productE,(_ZN40_INTERNAL_7dfcf5cd_4_k_cu_56b22e1b_305124cuda3std3__45__cpo3endE - _ZN40_INTERNAL_7dfcf5cd_4_k_cu_56b22e1b_305124cute7productE)
_ZN40_INTERNAL_7dfcf5cd_4_k_cu_56b22e1b_305124cute7productE:
	.zero		1
	.type		_ZN40_INTERNAL_7dfcf5cd_4_k_cu_56b22e1b_305124cuda3std3__45__cpo3endE,@object
	.size		_ZN40_INTERNAL_7dfcf5cd_4_k_cu_56b22e1b_305124cuda3std3__45__cpo3endE,(_ZN40_INTERNAL_7dfcf5cd_4_k_cu_56b22e1b_305124cuda3std3__419piecewise_constructE - _ZN40_INTERNAL_7dfcf5cd_4_k_cu_56b22e1b_305124cuda3std3__45__cpo3endE)
_ZN40_INTERNAL_7dfcf5cd_4_k_cu_56b22e1b_305124cuda3std3__45__cpo3endE:
	.zero		1
	.type		_ZN40_INTERNAL_7dfcf5cd_4_k_cu_56b22e1b_305124cuda3std3__419piecewise_constructE,@object
	.size		_ZN40_INTERNAL_7dfcf5cd_4_k_cu_56b22e1b_305124cuda3std3__419piecewise_constructE,(_ZN40_INTERNAL_7dfcf5cd_4_k_cu_56b22e1b_305124cuda3std3__45__cpo4cendE - _ZN40_INTERNAL_7dfcf5cd_4_k_cu_56b22e1b_305124cuda3std3__419piecewise_constructE)
_ZN40_INTERNAL_7dfcf5cd_4_k_cu_56b22e1b_305124cuda3std3__419piecewise_constructE:
	.zero		1
	.type		_ZN40_INTERNAL_7dfcf5cd_4_k_cu_56b22e1b_305124cuda3std3__45__cpo4cendE,@object
	.size		_ZN40_INTERNAL_7dfcf5cd_4_k_cu_56b22e1b_305124cuda3std3__45__cpo4cendE,(_ZN40_INTERNAL_7dfcf5cd_4_k_cu_56b22e1b_305124cuda3std6ranges3__45__cpo4swapE - _ZN40_INTERNAL_7dfcf5cd_4_k_cu_56b22e1b_305124cuda3std3__45__cpo4cendE)
_ZN40_INTERNAL_7dfcf5cd_4_k_cu_56b22e1b_305124cuda3std3__45__cpo4cendE:
	.zero		1
	.type		_ZN40_INTERNAL_7dfcf5cd_4_k_cu_56b22e1b_305124cuda3std6ranges3__45__cpo4swapE,@object
	.size		_ZN40_INTERNAL_7dfcf5cd_4_k_cu_56b22e1b_305124cuda3std6ranges3__45__cpo4swapE,(.L_8 - _ZN40_INTERNAL_7dfcf5cd_4_k_cu_56b22e1b_305124cuda3std6ranges3__45__cpo4swapE)
_ZN40_INTERNAL_7dfcf5cd_4_k_cu_56b22e1b_305124cuda3std6ranges3__45__cpo4swapE:
	.zero		1
.L_8:


//--------------------- .nv.constant0._ZN7cutlass13device_kernelINS_4gemm6kernel13GemmUniversalIN4cute5tupleIJiiiiEEENS1_10collective13CollectiveMmaINS1_34MainloopSm90TmaGmmaWarpSpecializedILi3ENS5_IJNS4_1CILi1EEESB_SB_EEENS1_32KernelTmaWarpSpecializedPingpongEEENS5_IJNSA_ILi64EEESF_NSA_ILi32EEEEEEaNS5_IJlSB_lEEEaSI_NS4_8TiledMMAINS4_8MMA_AtomIJNS4_4SM904GMMA26MMA_64x64x32_S32S8S8_SS_TNEEEENS4_6LayoutISC_NS5_IJNSA_ILi0EEESQ_SQ_EEEEENS5_IJNS4_10UnderscoreEST_ST_EEEEENS4_13SM90_TMA_LOADENS4_14ComposedLayoutINS4_7SwizzleILi1ELi4ELi3EEENS4_18smem_ptr_flag_bitsILi8EEENSP_INS5_IJNSA_ILi8EEESG_EEENS5_IJSG_SB_EEEEEEEvNS4_8identityESW_S16_vS17_EENS_8epilogue10collective6detail29Sm90TmaWarpSpecializedAdapterINS1A_15DefaultEpilogueIaSI_SI_NS19_6thread17LinearCombinationIaLi1EiiLNS1E_9ScaleType4KindE0ELNS_15FloatRoundStyleE2EaEENS1_15EpilogueDefaultEEEEEvvEEEEvNT_6ParamsE --------------------------
	.section	.nv.constant0._ZN7cutlass13device_kernelINS_4gemm6kernel13GemmUniversalIN4cute5tupleIJiiiiEEENS1_10collective13CollectiveMmaINS1_34MainloopSm90TmaGmmaWarpSpecializedILi3ENS5_IJNS4_1CILi1EEESB_SB_EEENS1_32KernelTmaWarpSpecializedPingpongEEENS5_IJNSA_ILi64EEESF_NSA_ILi32EEEEEEaNS5_IJlSB_lEEEaSI_NS4_8TiledMMAINS4_8MMA_AtomIJNS4_4SM904GMMA26MMA_64x64x32_S32S8S8_SS_TNEEEENS4_6LayoutISC_NS5_IJNSA_ILi0EEESQ_SQ_EEEEENS5_IJNS4_10UnderscoreEST_ST_EEEEENS4_13SM90_TMA_LOADENS4_14ComposedLayoutINS4_7SwizzleILi1ELi4ELi3EEENS4_18smem_ptr_flag_bitsILi8EEENSP_INS5_IJNSA_ILi8EEESG_EEENS5_IJSG_SB_EEEEEEEvNS4_8identityESW_S16_vS17_EENS_8epilogue10collective6detail29Sm90TmaWarpSpecializedAdapterINS1A_15DefaultEpilogueIaSI_SI_NS19_6thread17LinearCombinationIaLi1EiiLNS1E_9ScaleType4KindE0ELNS_15FloatRoundStyleE2EaEENS1_15EpilogueDefaultEEEEEvvEEEEvNT_6ParamsE,"a",@progbits
	.sectionflags	@""
	.align	4
.nv.constant0._ZN7cutlass13device_kernelINS_4gemm6kernel13GemmUniversalIN4cute5tupleIJiiiiEEENS1_10collective13CollectiveMmaINS1_34MainloopSm90TmaGmmaWarpSpecializedILi3ENS5_IJNS4_1CILi1EEESB_SB_EEENS1_32KernelTmaWarpSpecializedPingpongEEENS5_IJNSA_ILi64EEESF_NSA_ILi32EEEEEEaNS5_IJlSB_lEEEaSI_NS4_8TiledMMAINS4_8MMA_AtomIJNS4_4SM904GMMA26MMA_64x64x32_S32S8S8_SS_TNEEEENS4_6LayoutISC_NS5_IJNSA_ILi0EEESQ_SQ_EEEEENS5_IJNS4_10UnderscoreEST_ST_EEEEENS4_13SM90_TMA_LOADENS4_14ComposedLayoutINS4_7SwizzleILi1ELi4ELi3EEENS4_18smem_ptr_flag_bitsILi8EEENSP_INS5_IJNSA_ILi8EEESG_EEENS5_IJSG_SB_EEEEEEEvNS4_8identityESW_S16_vS17_EENS_8epilogue10collective6detail29Sm90TmaWarpSpecializedAdapterINS1A_15DefaultEpilogueIaSI_SI_NS19_6thread17LinearCombinationIaLi1EiiLNS1E_9ScaleType4KindE0ELNS_15FloatRoundStyleE2EaEENS1_15EpilogueDefaultEEEEEvvEEEEvNT_6ParamsE:
	.zero		1664


//--------------------- SYMBOLS --------------------------

	.type		.nv.reservedSmem.offset0,@object
	.size		.nv.reservedSmem.offset0,0x4
	.type		__assertfail,@function
